//
// Generated by NVIDIA NVVM Compiler
//
// Compiler Build ID: CL-36424714
// Cuda compilation tools, release 13.0, V13.0.88
// Based on NVVM 20.0.0
//

.version 9.0
.target sm_100
.address_size 64

	// .globl	_Z11countTriNumPjPiii
.extern .shared .align 16 .b8 shared[];

.visible .entry _Z11countTriNumPjPiii(
	.param .u64 .ptr .align 1 _Z11countTriNumPjPiii_param_0,
	.param .u64 .ptr .align 1 _Z11countTriNumPjPiii_param_1,
	.param .u32 _Z11countTriNumPjPiii_param_2,
	.param .u32 _Z11countTriNumPjPiii_param_3
)
{
	.reg .pred 	%p<37>;
	.reg .b32 	%r<243>;
	.reg .b64 	%rd<14>;
	.reg .b64 	%fd<17>;

	ld.param.u64 	%rd6, [_Z11countTriNumPjPiii_param_0];
	ld.param.u64 	%rd5, [_Z11countTriNumPjPiii_param_1];
	ld.param.u32 	%r83, [_Z11countTriNumPjPiii_param_2];
	ld.param.u32 	%r84, [_Z11countTriNumPjPiii_param_3];
	cvta.to.global.u64 	%rd1, %rd6;
	cvt.rn.f64.s32 	%fd1, %r83;
	cvt.rn.f64.s32 	%fd2, %r84;
	div.rn.f64 	%fd3, %fd1, %fd2;
	add.f64 	%fd4, %fd3, 0dBF50624DD2F1A9FC;
	cvt.rpi.f64.f64 	%fd5, %fd4;
	cvt.rzi.s32.f64 	%r1, %fd5;
	cvt.rn.f64.s32 	%fd6, %r1;
	mov.u32 	%r85, %nctaid.x;
	cvt.rn.f64.u32 	%fd7, %r85;
	div.rn.f64 	%fd8, %fd6, %fd7;
	add.f64 	%fd9, %fd8, 0dBF50624DD2F1A9FC;
	cvt.rpi.f64.f64 	%fd10, %fd9;
	cvt.rzi.s32.f64 	%r2, %fd10;
	setp.lt.s32 	%p1, %r2, 1;
	@%p1 bra 	$L__BB0_43;
	mov.u32 	%r87, %ctaid.x;
	mul.lo.s32 	%r3, %r2, %r87;
	fma.rn.f64 	%fd11, %fd1, 0d3FA0000000000000, 0dBF50624DD2F1A9FC;
	cvt.rpi.f64.f64 	%fd12, %fd11;
	cvt.rzi.s32.f64 	%r4, %fd12;
	shr.s32 	%r5, %r84, 5;
	mov.u32 	%r6, %ntid.x;
	cvt.rn.f64.u32 	%fd13, %r6;
	div.rn.f64 	%fd14, %fd1, %fd13;
	add.f64 	%fd15, %fd14, 0dBF50624DD2F1A9FC;
	cvt.rpi.f64.f64 	%fd16, %fd15;
	cvt.rzi.s32.f64 	%r7, %fd16;
	mov.u32 	%r8, %tid.x;
	mul.lo.s32 	%r9, %r7, %r8;
	mul.lo.s32 	%r10, %r5, %r83;
	add.s32 	%r88, %r10, %r8;
	shl.b32 	%r89, %r88, 2;
	mov.u32 	%r90, shared;
	add.s32 	%r11, %r90, %r89;
	mad.lo.s32 	%r12, %r5, %r3, %r5;
	and.b32  	%r13, %r6, 15;
	and.b32  	%r14, %r6, 7;
	and.b32  	%r15, %r6, 2032;
	and.b32  	%r16, %r6, 3;
	shl.b32 	%r17, %r5, 2;
	cvta.to.global.u64 	%rd2, %rd5;
	mov.b32 	%r214, 0;
$L__BB0_2:
	add.s32 	%r19, %r214, %r3;
	setp.ge.s32 	%p2, %r19, %r1;
	@%p2 bra 	$L__BB0_42;
	setp.lt.s32 	%p3, %r7, 1;
	mul.lo.s32 	%r20, %r19, %r5;
	add.s32 	%r91, %r20, %r5;
	setp.gt.s32 	%p4, %r91, %r83;
	sub.s32 	%r92, %r83, %r20;
	selp.b32 	%r21, %r92, %r5, %p4;
	@%p3 bra 	$L__BB0_14;
	mul.lo.s32 	%r94, %r5, %r214;
	add.s32 	%r95, %r12, %r94;
	min.s32 	%r96, %r83, %r95;
	mad.lo.s32 	%r97, %r5, %r3, %r94;
	sub.s32 	%r98, %r96, %r97;
	and.b32  	%r22, %r98, 3;
	sub.s32 	%r23, %r97, %r96;
	and.b32  	%r24, %r98, -4;
	neg.s32 	%r25, %r24;
	mov.b32 	%r215, 0;
$L__BB0_5:
	setp.lt.s32 	%p5, %r21, 1;
	add.s32 	%r27, %r215, %r9;
	@%p5 bra 	$L__BB0_13;
	setp.gt.u32 	%p6, %r23, -4;
	mad.lo.s32 	%r28, %r27, %r4, %r20;
	mov.b32 	%r219, 0;
	@%p6 bra 	$L__BB0_9;
	mov.u32 	%r100, shared;
	mad.lo.s32 	%r101, %r17, %r27, %r100;
	add.s32 	%r217, %r101, 8;
	mov.u32 	%r216, %r28;
	mov.u32 	%r218, %r25;
$L__BB0_8:
	mul.wide.s32 	%rd7, %r216, 4;
	add.s64 	%rd8, %rd1, %rd7;
	ld.global.u32 	%r102, [%rd8];
	st.shared.u32 	[%r217+-8], %r102;
	ld.global.u32 	%r103, [%rd8+4];
	st.shared.u32 	[%r217+-4], %r103;
	ld.global.u32 	%r104, [%rd8+8];
	st.shared.u32 	[%r217], %r104;
	ld.global.u32 	%r105, [%rd8+12];
	st.shared.u32 	[%r217+4], %r105;
	add.s32 	%r218, %r218, 4;
	add.s32 	%r217, %r217, 16;
	add.s32 	%r216, %r216, 4;
	setp.ne.s32 	%p7, %r218, 0;
	mov.u32 	%r219, %r24;
	@%p7 bra 	$L__BB0_8;
$L__BB0_9:
	setp.eq.s32 	%p8, %r22, 0;
	@%p8 bra 	$L__BB0_13;
	setp.eq.s32 	%p9, %r22, 1;
	add.s32 	%r106, %r28, %r219;
	mul.wide.s32 	%rd9, %r106, 4;
	add.s64 	%rd3, %rd1, %rd9;
	ld.global.u32 	%r107, [%rd3];
	mad.lo.s32 	%r108, %r27, %r5, %r219;
	shl.b32 	%r109, %r108, 2;
	mov.u32 	%r110, shared;
	add.s32 	%r37, %r110, %r109;
	st.shared.u32 	[%r37], %r107;
	@%p9 bra 	$L__BB0_13;
	setp.eq.s32 	%p10, %r22, 2;
	ld.global.u32 	%r111, [%rd3+4];
	st.shared.u32 	[%r37+4], %r111;
	@%p10 bra 	$L__BB0_13;
	ld.global.u32 	%r112, [%rd3+8];
	st.shared.u32 	[%r37+8], %r112;
$L__BB0_13:
	add.s32 	%r215, %r215, 1;
	setp.ne.s32 	%p11, %r215, %r7;
	@%p11 bra 	$L__BB0_5;
$L__BB0_14:
	setp.lt.s32 	%p12, %r7, 1;
	bar.sync 	0;
	mov.b32 	%r113, 0;
	st.shared.u32 	[%r11], %r113;
	@%p12 bra 	$L__BB0_27;
	mov.b32 	%r229, 0;
	mov.u32 	%r221, %r229;
$L__BB0_16:
	setp.lt.s32 	%p13, %r83, 1;
	add.s32 	%r41, %r221, %r9;
	setp.ge.s32 	%p14, %r41, %r83;
	or.pred  	%p15, %p14, %p13;
	@%p15 bra 	$L__BB0_26;
	mul.lo.s32 	%r116, %r41, %r4;
	cvt.s64.s32 	%rd4, %r116;
	mul.lo.s32 	%r42, %r41, %r5;
	mov.b32 	%r223, 0;
$L__BB0_18:
	setp.eq.s32 	%p16, %r41, %r223;
	@%p16 bra 	$L__BB0_25;
	setp.lt.s32 	%p17, %r21, 1;
	and.b32  	%r117, %r223, 31;
	shr.u32 	%r118, %r223, 5;
	cvt.u64.u32 	%rd10, %r118;
	add.s64 	%rd11, %rd10, %rd4;
	shl.b64 	%rd12, %rd11, 2;
	add.s64 	%rd13, %rd1, %rd12;
	ld.global.u32 	%r119, [%rd13];
	shr.u32 	%r120, %r119, %r117;
	and.b32  	%r121, %r120, 1;
	setp.eq.b32 	%p18, %r121, 1;
	not.pred 	%p19, %p18;
	or.pred  	%p20, %p19, %p17;
	@%p20 bra 	$L__BB0_25;
	mul.lo.s32 	%r45, %r223, %r5;
	mov.b32 	%r225, 0;
$L__BB0_21:
	add.s32 	%r124, %r225, %r42;
	shl.b32 	%r125, %r124, 2;
	mov.u32 	%r126, shared;
	add.s32 	%r127, %r126, %r125;
	ld.shared.u32 	%r128, [%r127];
	add.s32 	%r129, %r225, %r45;
	shl.b32 	%r130, %r129, 2;
	add.s32 	%r131, %r126, %r130;
	ld.shared.u32 	%r132, [%r131];
	and.b32  	%r227, %r132, %r128;
	setp.eq.s32 	%p21, %r227, 0;
	mov.b32 	%r228, 0;
	@%p21 bra 	$L__BB0_24;
	mov.b32 	%r228, 0;
$L__BB0_23:
	and.b32  	%r134, %r227, 1;
	add.s32 	%r228, %r228, %r134;
	shr.u32 	%r52, %r227, 1;
	setp.gt.u32 	%p22, %r227, 1;
	mov.u32 	%r227, %r52;
	@%p22 bra 	$L__BB0_23;
$L__BB0_24:
	add.s32 	%r229, %r229, %r228;
	st.shared.u32 	[%r11], %r229;
	add.s32 	%r225, %r225, 1;
	setp.lt.s32 	%p23, %r225, %r21;
	@%p23 bra 	$L__BB0_21;
$L__BB0_25:
	add.s32 	%r223, %r223, 1;
	setp.ne.s32 	%p24, %r223, %r83;
	@%p24 bra 	$L__BB0_18;
$L__BB0_26:
	add.s32 	%r221, %r221, 1;
	setp.ne.s32 	%p25, %r221, %r7;
	@%p25 bra 	$L__BB0_16;
$L__BB0_27:
	setp.ne.s32 	%p26, %r8, 0;
	bar.sync 	0;
	@%p26 bra 	$L__BB0_42;
	setp.lt.u32 	%p27, %r6, 16;
	mov.b32 	%r237, 0;
	mov.u32 	%r242, %r237;
	@%p27 bra 	$L__BB0_31;
	mov.b32 	%r231, 0;
	mov.u32 	%r242, %r231;
$L__BB0_30:
	.pragma "nounroll";
	add.s32 	%r138, %r231, %r10;
	shl.b32 	%r139, %r138, 2;
	mov.u32 	%r140, shared;
	add.s32 	%r141, %r140, %r139;
	ld.shared.u32 	%r142, [%r141];
	add.s32 	%r143, %r142, %r242;
	ld.shared.u32 	%r144, [%r141+4];
	add.s32 	%r145, %r144, %r143;
	ld.shared.u32 	%r146, [%r141+8];
	add.s32 	%r147, %r146, %r145;
	ld.shared.u32 	%r148, [%r141+12];
	add.s32 	%r149, %r148, %r147;
	ld.shared.u32 	%r150, [%r141+16];
	add.s32 	%r151, %r150, %r149;
	ld.shared.u32 	%r152, [%r141+20];
	add.s32 	%r153, %r152, %r151;
	ld.shared.u32 	%r154, [%r141+24];
	add.s32 	%r155, %r154, %r153;
	ld.shared.u32 	%r156, [%r141+28];
	add.s32 	%r157, %r156, %r155;
	ld.shared.u32 	%r158, [%r141+32];
	add.s32 	%r159, %r158, %r157;
	ld.shared.u32 	%r160, [%r141+36];
	add.s32 	%r161, %r160, %r159;
	ld.shared.u32 	%r162, [%r141+40];
	add.s32 	%r163, %r162, %r161;
	ld.shared.u32 	%r164, [%r141+44];
	add.s32 	%r165, %r164, %r163;
	ld.shared.u32 	%r166, [%r141+48];
	add.s32 	%r167, %r166, %r165;
	ld.shared.u32 	%r168, [%r141+52];
	add.s32 	%r169, %r168, %r167;
	ld.shared.u32 	%r170, [%r141+56];
	add.s32 	%r171, %r170, %r169;
	ld.shared.u32 	%r172, [%r141+60];
	add.s32 	%r242, %r172, %r171;
	add.s32 	%r231, %r231, 16;
	setp.ne.s32 	%p28, %r231, %r15;
	mov.u32 	%r237, %r15;
	@%p28 bra 	$L__BB0_30;
$L__BB0_31:
	setp.eq.s32 	%p29, %r13, 0;
	@%p29 bra 	$L__BB0_41;
	add.s32 	%r174, %r13, -1;
	setp.lt.u32 	%p30, %r174, 7;
	@%p30 bra 	$L__BB0_34;
	add.s32 	%r175, %r237, %r10;
	shl.b32 	%r176, %r175, 2;
	mov.u32 	%r177, shared;
	add.s32 	%r178, %r177, %r176;
	ld.shared.u32 	%r179, [%r178];
	add.s32 	%r180, %r179, %r242;
	ld.shared.u32 	%r181, [%r178+4];
	add.s32 	%r182, %r181, %r180;
	ld.shared.u32 	%r183, [%r178+8];
	add.s32 	%r184, %r183, %r182;
	ld.shared.u32 	%r185, [%r178+12];
	add.s32 	%r186, %r185, %r184;
	ld.shared.u32 	%r187, [%r178+16];
	add.s32 	%r188, %r187, %r186;
	ld.shared.u32 	%r189, [%r178+20];
	add.s32 	%r190, %r189, %r188;
	ld.shared.u32 	%r191, [%r178+24];
	add.s32 	%r192, %r191, %r190;
	ld.shared.u32 	%r193, [%r178+28];
	add.s32 	%r242, %r193, %r192;
	add.s32 	%r237, %r237, 8;
$L__BB0_34:
	setp.eq.s32 	%p31, %r14, 0;
	@%p31 bra 	$L__BB0_41;
	add.s32 	%r195, %r14, -1;
	setp.lt.u32 	%p32, %r195, 3;
	@%p32 bra 	$L__BB0_37;
	add.s32 	%r196, %r237, %r10;
	shl.b32 	%r197, %r196, 2;
	mov.u32 	%r198, shared;
	add.s32 	%r199, %r198, %r197;
	ld.shared.u32 	%r200, [%r199];
	add.s32 	%r201, %r200, %r242;
	ld.shared.u32 	%r202, [%r199+4];
	add.s32 	%r203, %r202, %r201;
	ld.shared.u32 	%r204, [%r199+8];
	add.s32 	%r205, %r204, %r203;
	ld.shared.u32 	%r206, [%r199+12];
	add.s32 	%r242, %r206, %r205;
	add.s32 	%r237, %r237, 4;
$L__BB0_37:
	setp.eq.s32 	%p33, %r16, 0;
	@%p33 bra 	$L__BB0_41;
	setp.eq.s32 	%p34, %r16, 1;
	add.s32 	%r207, %r237, %r10;
	shl.b32 	%r208, %r207, 2;
	mov.u32 	%r209, shared;
	add.s32 	%r77, %r209, %r208;
	ld.shared.u32 	%r210, [%r77];
	add.s32 	%r242, %r210, %r242;
	@%p34 bra 	$L__BB0_41;
	setp.eq.s32 	%p35, %r16, 2;
	ld.shared.u32 	%r211, [%r77+4];
	add.s32 	%r242, %r211, %r242;
	@%p35 bra 	$L__BB0_41;
	ld.shared.u32 	%r212, [%r77+8];
	add.s32 	%r242, %r212, %r242;
$L__BB0_41:
	atom.global.add.u32 	%r213, [%rd2], %r242;
$L__BB0_42:
	add.s32 	%r214, %r214, 1;
	setp.ne.s32 	%p36, %r214, %r2;
	@%p36 bra 	$L__BB0_2;
$L__BB0_43:
	ret;

}


// ===== COMPILED SASS (sm_100) =====

	.target	sm_100

	.elftype	@"ET_EXEC"


//--------------------- .note.nv.tkinfo           --------------------------
	.section	.note.nv.tkinfo,"",@"SHT_NOTE"
	.sectionflags	@"SHF_NOTE_NV_TKINFO"
	.tkinfo
        /*0018*/ 	.word	0x00000002
        /*0030*/ 	.string	""
        /*0030*/ 	.string	"ptxas"
        /*0030*/ 	.string	"Cuda compilation tools, release 13.0, V13.0.88"
        /*0030*/ 	.string	"Build cuda_13.0.r13.0/compiler.36424714_0"
        /*0030*/ 	.string	"-arch sm_100 -m 64 "



//--------------------- .note.nv.cuinfo           --------------------------
	.section	.note.nv.cuinfo,"",@"SHT_NOTE"
	.sectionflags	@"SHF_NOTE_NV_CUINFO"
        /*0018*/ 	.short	0x0002
        /*001a*/ 	.short	0x0064
        /*001c*/ 	.short	0x0082
	.zero		2


//--------------------- .nv.info                  --------------------------
	.section	.nv.info,"",@"SHT_CUDA_INFO"
	.align	4


	//----- nvinfo : EIATTR_REGCOUNT
	.align		4
        /*0000*/ 	.byte	0x04, 0x2f
        /*0002*/ 	.short	(.L_1 - .L_0)
	.align		4
.L_0:
        /*0004*/ 	.word	index@(_Z11countTriNumPjPiii)
        /*0008*/ 	.word	0x00000020


	//----- nvinfo : EIATTR_FRAME_SIZE
	.align		4
.L_1:
        /*000c*/ 	.byte	0x04, 0x11
        /*000e*/ 	.short	(.L_3 - .L_2)
	.align		4
.L_2:
        /*0010*/ 	.word	index@($__internal_0_$__cuda_sm20_div_rn_f64_full)
        /*0014*/ 	.word	0x00000000


	//----- nvinfo : EIATTR_FRAME_SIZE
	.align		4
.L_3:
        /*0018*/ 	.byte	0x04, 0x11
        /*001a*/ 	.short	(.L_5 - .L_4)
	.align		4
.L_4:
        /*001c*/ 	.word	index@(_Z11countTriNumPjPiii)
        /*0020*/ 	.word	0x00000000


	//----- nvinfo : EIATTR_MIN_STACK_SIZE
	.align		4
.L_5:
        /*0024*/ 	.byte	0x04, 0x12
        /*0026*/ 	.short	(.L_7 - .L_6)
	.align		4
.L_6:
        /*0028*/ 	.word	index@(_Z11countTriNumPjPiii)
        /*002c*/ 	.word	0x00000000
.L_7:


//--------------------- .nv.compat                --------------------------
	.section	.nv.compat,"",@"SHT_CUDA_COMPAT_INFO"
	.align	4
        /*0000*/ 	.byte	0x02, 0x09, 0x00, 0x00, 0x02, 0x02, 0x01, 0x00, 0x02, 0x05, 0x05, 0x00, 0x03, 0x07, 0x01, 0x01
        /*0010*/ 	.byte	0x02, 0x03, 0x00, 0x00, 0x02, 0x06, 0x01, 0x00, 0x04, 0x0b, 0x08, 0x00, 0x01, 0x00, 0x00, 0x00
        /*0020*/ 	.byte	0x00, 0x00, 0x00, 0x00


//--------------------- .nv.info._Z11countTriNumPjPiii --------------------------
	.section	.nv.info._Z11countTriNumPjPiii,"",@"SHT_CUDA_INFO"
	.sectionflags	@""
	.align	4


	//----- nvinfo : EIATTR_CUDA_API_VERSION
	.align		4
        /*0000*/ 	.byte	0x04, 0x37
        /*0002*/ 	.short	(.L_9 - .L_8)
.L_8:
        /*0004*/ 	.word	0x00000082


	//----- nvinfo : EIATTR_KPARAM_INFO
	.align		4
.L_9:
        /*0008*/ 	.byte	0x04, 0x17
        /*000a*/ 	.short	(.L_11 - .L_10)
.L_10:
        /*000c*/ 	.word	0x00000000
        /*0010*/ 	.short	0x0003
        /*0012*/ 	.short	0x0014
        /*0014*/ 	.byte	0x00, 0xf0, 0x11, 0x00


	//----- nvinfo : EIATTR_KPARAM_INFO
	.align		4
.L_11:
        /*0018*/ 	.byte	0x04, 0x17
        /*001a*/ 	.short	(.L_13 - .L_12)
.L_12:
        /*001c*/ 	.word	0x00000000
        /*0020*/ 	.short	0x0002
        /*0022*/ 	.short	0x0010
        /*0024*/ 	.byte	0x00, 0xf0, 0x11, 0x00


	//----- nvinfo : EIATTR_KPARAM_INFO
	.align		4
.L_13:
        /*0028*/ 	.byte	0x04, 0x17
        /*002a*/ 	.short	(.L_15 - .L_14)
.L_14:
        /*002c*/ 	.word	0x00000000
        /*0030*/ 	.short	0x0001
        /*0032*/ 	.short	0x0008
        /*0034*/ 	.byte	0x00, 0xf5, 0x21, 0x00


	//----- nvinfo : EIATTR_KPARAM_INFO
	.align		4
.L_15:
        /*0038*/ 	.byte	0x04, 0x17
        /*003a*/ 	.short	(.L_17 - .L_16)
.L_16:
        /*003c*/ 	.word	0x00000000
        /*0040*/ 	.short	0x0000
        /*0042*/ 	.short	0x0000
        /*0044*/ 	.byte	0x00, 0xf5, 0x21, 0x00


	//----- nvinfo : EIATTR_SPARSE_MMA_MASK
	.align		4
.L_17:
        /*0048*/ 	.byte	0x03, 0x50
        /*004a*/ 	.short	0x0000


	//----- nvinfo : EIATTR_MAXREG_COUNT
	.align		4
        /*004c*/ 	.byte	0x03, 0x1b
        /*004e*/ 	.short	0x00ff


	//----- nvinfo : EIATTR_NUM_BARRIERS
	.align		4
        /*0050*/ 	.byte	0x02, 0x4c
        /*0052*/ 	.byte	0x01
	.zero		1


	//----- nvinfo : EIATTR_MERCURY_ISA_VERSION
	.align		4
        /*0054*/ 	.byte	0x03, 0x5f
        /*0056*/ 	.short	0x0101


	//----- nvinfo : EIATTR_VRC_CTA_INIT_COUNT
	.align		4
        /*0058*/ 	.byte	0x02, 0x4a
	.zero		1
	.zero		1


	//----- nvinfo : EIATTR_EXIT_INSTR_OFFSETS
	.align		4
        /*005c*/ 	.byte	0x04, 0x1c
        /*005e*/ 	.short	(.L_19 - .L_18)


	//   ....[0]....
.L_18:
        /*0060*/ 	.word	0x000003c0


	//   ....[1]....
        /*0064*/ 	.word	0x00001ba0


	//----- nvinfo : EIATTR_CRS_STACK_SIZE
	.align		4
.L_19:
        /*0068*/ 	.byte	0x04, 0x1e
        /*006a*/ 	.short	(.L_21 - .L_20)
.L_20:
        /*006c*/ 	.word	0x00000000


	//----- nvinfo : EIATTR_CBANK_PARAM_SIZE
	.align		4
.L_21:
        /*0070*/ 	.byte	0x03, 0x19
        /*0072*/ 	.short	0x0018


	//----- nvinfo : EIATTR_PARAM_CBANK
	.align		4
        /*0074*/ 	.byte	0x04, 0x0a
        /*0076*/ 	.short	(.L_23 - .L_22)
	.align		4
.L_22:
        /*0078*/ 	.word	index@(.nv.constant0._Z11countTriNumPjPiii)
        /*007c*/ 	.short	0x0380
        /*007e*/ 	.short	0x0018


	//----- nvinfo : EIATTR_SW_WAR
	.align		4
.L_23:
        /*0080*/ 	.byte	0x04, 0x36
        /*0082*/ 	.short	(.L_25 - .L_24)
.L_24:
        /*0084*/ 	.word	0x00000008
.L_25:


//--------------------- .nv.callgraph             --------------------------
	.section	.nv.callgraph,"",@"SHT_CUDA_CALLGRAPH"
	.align	4
	.sectionentsize	8
	.align		4
        /*0000*/ 	.word	0x00000000
	.align		4
        /*0004*/ 	.word	0xffffffff
	.align		4
        /*0008*/ 	.word	0x00000000
	.align		4
        /*000c*/ 	.word	0xfffffffe
	.align		4
        /*0010*/ 	.word	0x00000000
	.align		4
        /*0014*/ 	.word	0xfffffffd
	.align		4
        /*0018*/ 	.word	0x00000000
	.align		4
        /*001c*/ 	.word	0xfffffffc


//--------------------- .text._Z11countTriNumPjPiii --------------------------
	.section	.text._Z11countTriNumPjPiii,"ax",@progbits
	.align	128
        .global         _Z11countTriNumPjPiii
        .type           _Z11countTriNumPjPiii,@function
        .size           _Z11countTriNumPjPiii,(.L_x_36 - _Z11countTriNumPjPiii)
        .other          _Z11countTriNumPjPiii,@"STO_CUDA_ENTRY STV_DEFAULT"
_Z11countTriNumPjPiii:
.text._Z11countTriNumPjPiii:
[----:B------:R-:W-:Y:S01]  /*0000*/  LDC R1, c[0x0][0x37c] ;  /* 0x0000df00ff017b82 */ /* 0x000fe20000000800 */
[----:B------:R-:W0:Y:S01]  /*0010*/  LDCU.64 UR4, c[0x0][0x390] ;  /* 0x00007200ff0477ac */ /* 0x000e220008000a00 */
[----:B------:R-:W-:Y:S01]  /*0020*/  IMAD.MOV.U32 R2, RZ, RZ, 0x1 ;  /* 0x00000001ff027424 */ /* 0x000fe200078e00ff */
[----:B0-----:R-:W0:Y:S08]  /*0030*/  I2F.F64 R4, UR5 ;  /* 0x0000000500047d12 */ /* 0x001e300008201c00 */
[----:B------:R-:W1:Y:S08]  /*0040*/  I2F.F64 R14, UR4 ;  /* 0x00000004000e7d12 */ /* 0x000e700008201c00 */
[----:B0-----:R-:W0:Y:S01]  /*0050*/  MUFU.RCP64H R3, R5 ;  /* 0x0000000500037308 */ /* 0x001e220000001800 */
[----:B-1----:R-:W-:Y:S01]  /*0060*/  FSETP.GEU.AND P1, PT, |R15|, 6.5827683646048100446e-37, PT ;  /* 0x036000000f00780b */ /* 0x002fe20003f2e200 */
[----:B0-----:R-:W-:-:S08]  /*0070*/  DFMA R6, -R4, R2, 1 ;  /* 0x3ff000000406742b */ /* 0x001fd00000000102 */
[----:B------:R-:W-:-:S08]  /*0080*/  DFMA R6, R6, R6, R6 ;  /* 0x000000060606722b */ /* 0x000fd00000000006 */
[----:B------:R-:W-:-:S08]  /*0090*/  DFMA R6, R2, R6, R2 ;  /* 0x000000060206722b */ /* 0x000fd00000000002 */
[----:B------:R-:W-:-:S08]  /*00a0*/  DFMA R2, -R4, R6, 1 ;  /* 0x3ff000000402742b */ /* 0x000fd00000000106 */
[----:B------:R-:W-:-:S08]  /*00b0*/  DFMA R2, R6, R2, R6 ;  /* 0x000000020602722b */ /* 0x000fd00000000006 */
[----:B------:R-:W-:-:S08]  /*00c0*/  DMUL R6, R14, R2 ;  /* 0x000000020e067228 */ /* 0x000fd00000000000 */
[----:B------:R-:W-:-:S08]  /*00d0*/  DFMA R8, -R4, R6, R14 ;  /* 0x000000060408722b */ /* 0x000fd0000000010e */
[----:B------:R-:W-:-:S10]  /*00e0*/  DFMA R2, R2, R8, R6 ;  /* 0x000000080202722b */ /* 0x000fd40000000006 */
[----:B------:R-:W-:-:S05]  /*00f0*/  FFMA R0, RZ, R5, R3 ;  /* 0x00000005ff007223 */ /* 0x000fca0000000003 */
[----:B------:R-:W-:-:S13]  /*0100*/  FSETP.GT.AND P0, PT, |R0|, 1.469367938527859385e-39, PT ;  /* 0x001000000000780b */ /* 0x000fda0003f04200 */
[----:B------:R-:W-:Y:S05]  /*0110*/  @P0 BRA P1, `(.L_x_0) ;  /* 0x0000000000200947 */ /* 0x000fea0000800000 */
[----:B------:R-:W-:Y:S01]  /*0120*/  IMAD.MOV.U32 R10, RZ, RZ, R4 ;  /* 0x000000ffff0a7224 */ /* 0x000fe200078e0004 */
[----:B------:R-:W-:Y:S01]  /*0130*/  MOV R6, 0x180 ;  /* 0x0000018000067802 */ /* 0x000fe20000000f00 */
[----:B------:R-:W-:Y:S02]  /*0140*/  IMAD.MOV.U32 R11, RZ, RZ, R5 ;  /* 0x000000ffff0b7224 */ /* 0x000fe400078e0005 */
[----:B------:R-:W-:Y:S02]  /*0150*/  IMAD.MOV.U32 R8, RZ, RZ, R14 ;  /* 0x000000ffff087224 */ /* 0x000fe400078e000e */
[----:B------:R-:W-:-:S07]  /*0160*/  IMAD.MOV.U32 R9, RZ, RZ, R15 ;  /* 0x000000ffff097224 */ /* 0x000fce00078e000f */
[----:B------:R-:W-:Y:S05]  /*0170*/  CALL.REL.NOINC `($__internal_0_$__cuda_sm20_div_rn_f64_full) ;  /* 0x00000018008c7944 */ /* 0x000fea0003c00000 */
[----:B------:R-:W-:Y:S02]  /*0180*/  IMAD.MOV.U32 R2, RZ, RZ, R8 ;  /* 0x000000ffff027224 */ /* 0x000fe400078e0008 */
[----:B------:R-:W-:-:S07]  /*0190*/  IMAD.MOV.U32 R3, RZ, RZ, R9 ;  /* 0x000000ffff037224 */ /* 0x000fce00078e0009 */
.L_x_0:
[----:B------:R-:W0:Y:S01]  /*01a0*/  LDCU UR4, c[0x0][0x370] ;  /* 0x00006e00ff0477ac */ /* 0x000e220008000800 */
[----:B------:R-:W-:Y:S01]  /*01b0*/  IMAD.MOV.U32 R8, RZ, RZ, 0x1 ;  /* 0x00000001ff087424 */ /* 0x000fe200078e00ff */
[----:B------:R-:W-:Y:S01]  /*01c0*/  UMOV UR5, 0x3f50624d ;  /* 0x3f50624d00057882 */ /* 0x000fe20000000000 */
[----:B0-----:R-:W0:Y:S01]  /*01d0*/  I2F.F64.U32 R4, UR4 ;  /* 0x0000000400047d12 */ /* 0x001e220008201800 */
[----:B------:R-:W-:Y:S02]  /*01e0*/  UMOV UR4, 0xd2f1a9fc ;  /* 0xd2f1a9fc00047882 */ /* 0x000fe40000000000 */
[----:B------:R-:W-:-:S06]  /*01f0*/  DADD R6, R2, -UR4 ;  /* 0x8000000402067e29 */ /* 0x000fcc0008000000 */
[----:B------:R-:W1:Y:S08]  /*0200*/  F2I.F64.CEIL R0, R6 ;  /* 0x0000000600007311 */ /* 0x000e700000309100 */
[----:B0-----:R-:W0:Y:S08]  /*0210*/  MUFU.RCP64H R9, R5 ;  /* 0x0000000500097308 */ /* 0x001e300000001800 */
[----:B-1----:R-:W1:Y:S01]  /*0220*/  I2F.F64 R12, R0 ;  /* 0x00000000000c7312 */ /* 0x002e620000201c00 */
[----:B0-----:R-:W-:Y:S01]  /*0230*/  DFMA R10, -R4, R8, 1 ;  /* 0x3ff00000040a742b */ /* 0x001fe20000000108 */
[----:B-1----:R-:W-:-:S07]  /*0240*/  FSETP.GEU.AND P1, PT, |R13|, 6.5827683646048100446e-37, PT ;  /* 0x036000000d00780b */ /* 0x002fce0003f2e200 */
        /* <DEDUP_REMOVED lines=18> */
.L_x_1:
[----:B------:R-:W-:Y:S01]  /*0370*/  UMOV UR4, 0xd2f1a9fc ;  /* 0xd2f1a9fc00047882 */ /* 0x000fe20000000000 */
[----:B------:R-:W-:Y:S02]  /*0380*/  UMOV UR5, 0x3f50624d ;  /* 0x3f50624d00057882 */ /* 0x000fe40000000000 */
[----:B------:R-:W-:-:S10]  /*0390*/  DADD R2, R2, -UR4 ;  /* 0x8000000402027e29 */ /* 0x000fd40008000000 */
[----:B------:R-:W0:Y:S02]  /*03a0*/  F2I.F64.CEIL R2, R2 ;  /* 0x0000000200027311 */ /* 0x000e240000309100 */
[----:B0-----:R-:W-:-:S13]  /*03b0*/  ISETP.GE.AND P0, PT, R2, 0x1, PT ;  /* 0x000000010200780c */ /* 0x001fda0003f06270 */
[----:B------:R-:W-:Y:S05]  /*03c0*/  @!P0 EXIT ;  /* 0x000000000000894d */ /* 0x000fea0003800000 */
[----:B------:R-:W0:Y:S01]  /*03d0*/  LDC R3, c[0x0][0x360] ;  /* 0x0000d800ff037b82 */ /* 0x000e220000000800 */
[----:B------:R-:W-:Y:S01]  /*03e0*/  IMAD.MOV.U32 R4, RZ, RZ, 0x1 ;  /* 0x00000001ff047424 */ /* 0x000fe200078e00ff */
[----:B------:R-:W-:-:S06]  /*03f0*/  FSETP.GEU.AND P1, PT, |R15|, 6.5827683646048100446e-37, PT ;  /* 0x036000000f00780b */ /* 0x000fcc0003f2e200 */
[----:B------:R-:W1:Y:S08]  /*0400*/  S2UR UR4, SR_CTAID.X ;  /* 0x00000000000479c3 */ /* 0x000e700000002500 */
[----:B------:R-:W2:Y:S01]  /*0410*/  LDC R12, c[0x0][0x394] ;  /* 0x0000e500ff0c7b82 */ /* 0x000ea20000000800 */
[----:B0-----:R-:W0:Y:S08]  /*0420*/  I2F.F64.U32 R6, R3 ;  /* 0x0000000300067312 */ /* 0x001e300000201800 */
[----:B0-----:R-:W0:Y:S02]  /*0430*/  MUFU.RCP64H R5, R7 ;  /* 0x0000000700057308 */ /* 0x001e240000001800 */
[----:B0-----:R-:W-:-:S08]  /*0440*/  DFMA R8, -R6, R4, 1 ;  /* 0x3ff000000608742b */ /* 0x001fd00000000104 */
[----:B------:R-:W-:-:S08]  /*0450*/  DFMA R8, R8, R8, R8 ;  /* 0x000000080808722b */ /* 0x000fd00000000008 */
[----:B------:R-:W-:-:S08]  /*0460*/  DFMA R8, R4, R8, R4 ;  /* 0x000000080408722b */ /* 0x000fd00000000004 */
[----:B------:R-:W-:-:S08]  /*0470*/  DFMA R4, -R6, R8, 1 ;  /* 0x3ff000000604742b */ /* 0x000fd00000000108 */
[----:B------:R-:W-:-:S08]  /*0480*/  DFMA R4, R8, R4, R8 ;  /* 0x000000040804722b */ /* 0x000fd00000000008 */
[----:B------:R-:W-:-:S08]  /*0490*/  DMUL R8, R14, R4 ;  /* 0x000000040e087228 */ /* 0x000fd00000000000 */
[----:B------:R-:W-:-:S08]  /*04a0*/  DFMA R10, -R6, R8, R14 ;  /* 0x00000008060a722b */ /* 0x000fd0000000010e */
[----:B------:R-:W-:Y:S01]  /*04b0*/  DFMA R8, R4, R10, R8 ;  /* 0x0000000a0408722b */ /* 0x000fe20000000008 */
[----:B--2---:R-:W-:-:S09]  /*04c0*/  SHF.R.S32.HI R5, RZ, 0x5, R12 ;  /* 0x00000005ff057819 */ /* 0x004fd2000001140c */
[----:B------:R-:W-:-:S05]  /*04d0*/  FFMA R4, RZ, R7, R9 ;  /* 0x00000007ff047223 */ /* 0x000fca0000000009 */
[----:B------:R-:W-:Y:S01]  /*04e0*/  FSETP.GT.AND P0, PT, |R4|, 1.469367938527859385e-39, PT ;  /* 0x001000000400780b */ /* 0x000fe20003f04200 */
[----:B-1----:R-:W-:-:S12]  /*04f0*/  IMAD R4, R2, UR4, RZ ;  /* 0x0000000402047c24 */ /* 0x002fd8000f8e02ff */
[----:B------:R-:W-:Y:S05]  /*0500*/  @P0 BRA P1, `(.L_x_2) ;  /* 0x0000000000180947 */ /* 0x000fea0000800000 */
[----:B------:R-:W-:Y:S01]  /*0510*/  IMAD.MOV.U32 R10, RZ, RZ, R6 ;  /* 0x000000ffff0a7224 */ /* 0x000fe200078e0006 */
[----:B------:R-:W-:Y:S01]  /*0520*/  MOV R6, 0x570 ;  /* 0x0000057000067802 */ /* 0x000fe20000000f00 */
[----:B------:R-:W-:Y:S02]  /*0530*/  IMAD.MOV.U32 R8, RZ, RZ, R14 ;  /* 0x000000ffff087224 */ /* 0x000fe400078e000e */
[----:B------:R-:W-:Y:S02]  /*0540*/  IMAD.MOV.U32 R9, RZ, RZ, R15 ;  /* 0x000000ffff097224 */ /* 0x000fe400078e000f */
[----:B------:R-:W-:-:S07]  /*0550*/  IMAD.MOV.U32 R11, RZ, RZ, R7 ;  /* 0x000000ffff0b7224 */ /* 0x000fce00078e0007 */
[----:B------:R-:W-:Y:S05]  /*0560*/  CALL.REL.NOINC `($__internal_0_$__cuda_sm20_div_rn_f64_full) ;  /* 0x0000001400907944 */ /* 0x000fea0003c00000 */
.L_x_2:
[----:B------:R-:W0:Y:S01]  /*0570*/  LDCU UR6, c[0x0][0x390] ;  /* 0x00007200ff0677ac */ /* 0x000e220008000800 */
[----:B------:R-:W1:Y:S01]  /*0580*/  S2R R6, SR_TID.X ;  /* 0x0000000000067919 */ /* 0x000e620000002100 */
[----:B------:R-:W2:Y:S01]  /*0590*/  S2UR UR5, SR_CgaCtaId ;  /* 0x00000000000579c3 */ /* 0x000ea20000008800 */
[----:B------:R-:W-:Y:S01]  /*05a0*/  IMAD.MOV.U32 R14, RZ, RZ, -0x2d0e5604 ;  /* 0xd2f1a9fcff0e7424 */ /* 0x000fe200078e00ff */
[----:B------:R-:W-:Y:S01]  /*05b0*/  UMOV UR4, 0x400 ;  /* 0x0000040000047882 */ /* 0x000fe20000000000 */
[----:B------:R-:W-:Y:S01]  /*05c0*/  IMAD.MOV.U32 R15, RZ, RZ, 0x3f50624d ;  /* 0x3f50624dff0f7424 */ /* 0x000fe200078e00ff */
[----:B------:R-:W3:Y:S05]  /*05d0*/  LDCU.64 UR8, c[0x0][0x358] ;  /* 0x00006b00ff0877ac */ /* 0x000eea0008000a00 */
[----:B------:R-:W-:-:S06]  /*05e0*/  DADD R12, R8, -R14 ;  /* 0x00000000080c7229 */ /* 0x000fcc000000080e */
[----:B------:R-:W-:Y:S08]  /*05f0*/  F2I.F64.CEIL R7, R12 ;  /* 0x0000000c00077311 */ /* 0x000ff00000309100 */
[----:B0-----:R-:W0:Y:S01]  /*0600*/  I2F.F64 R10, UR6 ;  /* 0x00000006000a7d12 */ /* 0x001e220008201c00 */
[----:B--2---:R-:W-:Y:S01]  /*0610*/  ULEA UR4, UR5, UR4, 0x18 ;  /* 0x0000000405047291 */ /* 0x004fe2000f8ec0ff */
[----:B-1----:R-:W-:-:S05]  /*0620*/  IMAD R9, R5, UR6, R6 ;  /* 0x0000000605097c24 */ /* 0x002fca000f8e0206 */
[----:B------:R-:W-:Y:S01]  /*0630*/  LEA R9, R9, UR4, 0x2 ;  /* 0x0000000409097c11 */ /* 0x000fe2000f8e10ff */
[----:B------:R-:W-:Y:S01]  /*0640*/  UMOV UR4, URZ ;  /* 0x000000ff00047c82 */ /* 0x000fe20008000000 */
[----:B0-----:R-:W-:Y:S01]  /*0650*/  DFMA R14, R10, 0.03125, -R14 ;  /* 0x3fa000000a0e782b */ /* 0x001fe2000000080e */
[----:B------:R-:W-:-:S05]  /*0660*/  IMAD R10, R7, R6, RZ ;  /* 0x00000006070a7224 */ /* 0x000fca00078e02ff */
[----:B---3--:R0:W1:Y:S05]  /*0670*/  F2I.F64.CEIL R8, R14 ;  /* 0x0000000e00087311 */ /* 0x00806a0000309100 */
.L_x_29:
[----:B---3--:R-:W-:-:S05]  /*0680*/  VIADD R11, R4, UR4 ;  /* 0x00000004040b7c36 */ /* 0x008fca0008000000 */
[----:B------:R-:W-:-:S13]  /*0690*/  ISETP.GE.AND P0, PT, R11, R0, PT ;  /* 0x000000000b00720c */ /* 0x000fda0003f06270 */
[----:B0-2---:R-:W-:Y:S05]  /*06a0*/  @P0 BRA `(.L_x_3) ;  /* 0x0000001400300947 */ /* 0x005fea0003800000 */
[----:B------:R-:W2:Y:S01]  /*06b0*/  LDCU UR5, c[0x0][0x390] ;  /* 0x00007200ff0577ac */ /* 0x000ea20008000800 */
[----:B------:R-:W-:Y:S01]  /*06c0*/  ISETP.GE.AND P1, PT, R7, 0x1, PT ;  /* 0x000000010700780c */ /* 0x000fe20003f26270 */
[----:B------:R-:W-:-:S04]  /*06d0*/  IMAD R11, R5, R11, RZ ;  /* 0x0000000b050b7224 */ /* 0x000fc800078e02ff */
[----:B------:R-:W-:-:S05]  /*06e0*/  IMAD.IADD R12, R5, 0x1, R11 ;  /* 0x00000001050c7824 */ /* 0x000fca00078e020b */
[----:B--2---:R-:W-:Y:S02]  /*06f0*/  ISETP.GT.AND P0, PT, R12, UR5, PT ;  /* 0x000000050c007c0c */ /* 0x004fe4000bf04270 */
[----:B------:R-:W-:-:S04]  /*0700*/  IADD3 R12, PT, PT, -R11, UR5, RZ ;  /* 0x000000050b0c7c10 */ /* 0x000fc8000fffe1ff */
[----:B------:R-:W-:Y:S01]  /*0710*/  SEL R12, R12, R5, P0 ;  /* 0x000000050c0c7207 */ /* 0x000fe20000000000 */
[----:B------:R-:W-:Y:S06]  /*0720*/  @!P1 BRA `(.L_x_4) ;  /* 0x0000000800509947 */ /* 0x000fec0003800000 */
[----:B------:R-:W-:Y:S02]  /*0730*/  IMAD R16, R4, R5, R5 ;  /* 0x0000000504107224 */ /* 0x000fe400078e0205 */
[----:B------:R-:W-:-:S04]  /*0740*/  IMAD R13, R5, UR4, RZ ;  /* 0x00000004050d7c24 */ /* 0x000fc8000f8e02ff */
[----:B0-----:R-:W-:Y:S01]  /*0750*/  IMAD R14, R4, R5, R13 ;  /* 0x00000005040e7224 */ /* 0x001fe200078e020d */
[----:B------:R-:W-:Y:S01]  /*0760*/  VIADDMNMX R13, R16, R13, UR5, PT ;  /* 0x00000005100d7e46 */ /* 0x000fe2000b80010d */
[----:B------:R-:W-:-:S04]  /*0770*/  UMOV UR5, URZ ;  /* 0x000000ff00057c82 */ /* 0x000fc80008000000 */
[----:B------:R-:W-:Y:S02]  /*0780*/  IMAD.IADD R15, R14, 0x1, -R13 ;  /* 0x000000010e0f7824 */ /* 0x000fe400078e0a0d */
[----:B------:R-:W-:-:S03]  /*0790*/  IMAD.IADD R14, R13, 0x1, -R14 ;  /* 0x000000010d0e7824 */ /* 0x000fc600078e0a0e */
[----:B------:R-:W-:Y:S02]  /*07a0*/  ISETP.GT.U32.AND P2, PT, R15, -0x4, PT ;  /* 0xfffffffc0f00780c */ /* 0x000fe40003f44070 */
[C---:B------:R-:W-:Y:S02]  /*07b0*/  LOP3.LUT R13, R14.reuse, 0xfffffffc, RZ, 0xc0, !PT ;  /* 0xfffffffc0e0d7812 */ /* 0x040fe400078ec0ff */
[----:B------:R-:W-:-:S03]  /*07c0*/  LOP3.LUT R18, R14, 0x3, RZ, 0xc0, !PT ;  /* 0x000000030e127812 */ /* 0x000fc600078ec0ff */
[----:B------:R-:W-:-:S07]  /*07d0*/  IMAD.MOV R19, RZ, RZ, -R13 ;  /* 0x000000ffff137224 */ /* 0x000fce00078e0a0d */
.L_x_11:
[----:B------:R-:W-:Y:S01]  /*07e0*/  ISETP.GE.AND P0, PT, R12, 0x1, PT ;  /* 0x000000010c00780c */ /* 0x000fe20003f06270 */
[----:B------:R-:W-:Y:S01]  /*07f0*/  UMOV UR6, UR5 ;  /* 0x0000000500067c82 */ /* 0x000fe20008000000 */
[----:B------:R-:W-:-:S06]  /*0800*/  UIADD3 UR5, UPT, UPT, UR5, 0x1, URZ ;  /* 0x0000000105057890 */ /* 0x000fcc000fffe0ff */
[----:B------:R-:W-:-:S05]  /*0810*/  ISETP.NE.AND P1, PT, R7, UR5, PT ;  /* 0x0000000507007c0c */ /* 0x000fca000bf25270 */
[----:B0-2---:R-:W-:Y:S08]  /*0820*/  @!P0 BRA `(.L_x_5) ;  /* 0x00000008000c8947 */ /* 0x005ff00003800000 */
[----:B------:R-:W-:Y:S02]  /*0830*/  VIADD R20, R10, UR6 ;  /* 0x000000060a147c36 */ /* 0x000fe40008000000 */
[----:B------:R-:W-:Y:S02]  /*0840*/  IMAD.MOV.U32 R16, RZ, RZ, RZ ;  /* 0x000000ffff107224 */ /* 0x000fe400078e00ff */
[----:B-1----:R-:W-:Y:S01]  /*0850*/  IMAD R21, R20, R8, R11 ;  /* 0x0000000814157224 */ /* 0x002fe200078e020b */
[----:B------:R-:W-:Y:S06]  /*0860*/  @P2 BRA `(.L_x_6) ;  /* 0x0000000400b02947 */ /* 0x000fec0003800000 */
[----:B------:R-:W0:Y:S01]  /*0870*/  S2UR UR7, SR_CgaCtaId ;  /* 0x00000000000779c3 */ /* 0x000e220000008800 */
[----:B------:R-:W-:Y:S01]  /*0880*/  IMAD.MOV R14, RZ, RZ, -R13 ;  /* 0x000000ffff0e7224 */ /* 0x000fe200078e0a0d */
[----:B------:R-:W-:Y:S01]  /*0890*/  UMOV UR6, 0x400 ;  /* 0x0000040000067882 */ /* 0x000fe20000000000 */
[----:B------:R-:W-:Y:S02]  /*08a0*/  IMAD.SHL.U32 R15, R5, 0x4, RZ ;  /* 0x00000004050f7824 */ /* 0x000fe400078e00ff */
[----:B------:R-:W-:Y:S01]  /*08b0*/  IMAD.MOV.U32 R23, RZ, RZ, R21 ;  /* 0x000000ffff177224 */ /* 0x000fe200078e0015 */
[----:B------:R-:W-:Y:S01]  /*08c0*/  ISETP.GE.AND P0, PT, R14, RZ, PT ;  /* 0x000000ff0e00720c */ /* 0x000fe20003f06270 */
[----:B------:R-:W-:Y:S01]  /*08d0*/  IMAD.MOV.U32 R24, RZ, RZ, R19 ;  /* 0x000000ffff187224 */ /* 0x000fe200078e0013 */
[----:B0-----:R-:W-:-:S06]  /*08e0*/  ULEA UR6, UR7, UR6, 0x18 ;  /* 0x0000000607067291 */ /* 0x001fcc000f8ec0ff */
[----:B------:R-:W-:-:S04]  /*08f0*/  IMAD R22, R15, R20, UR6 ;  /* 0x000000060f167e24 */ /* 0x000fc8000f8e0214 */
[----:B------:R-:W-:Y:S01]  /*0900*/  VIADD R22, R22, 0x8 ;  /* 0x0000000816167836 */ /* 0x000fe20000000000 */
[----:B------:R-:W-:Y:S06]  /*0910*/  @P0 BRA `(.L_x_7) ;  /* 0x0000000400440947 */ /* 0x000fec0003800000 */
[----:B------:R-:W-:Y:S01]  /*0920*/  IMAD.MOV R14, RZ, RZ, -R24 ;  /* 0x000000ffff0e7224 */ /* 0x000fe200078e0a18 */
[----:B------:R-:W-:-:S04]  /*0930*/  PLOP3.LUT P0, PT, PT, PT, PT, 0x80, 0x8 ;  /* 0x000000000008781c */ /* 0x000fc80003f0f070 */
[----:B------:R-:W-:-:S13]  /*0940*/  ISETP.GT.AND P3, PT, R14, 0xc, PT ;  /* 0x0000000c0e00780c */ /* 0x000fda0003f64270 */
[----:B------:R-:W-:Y:S05]  /*0950*/  @!P3 BRA `(.L_x_8) ;  /* 0x0000000000bcb947 */ /* 0x000fea0003800000 */
[----:B------:R-:W-:-:S13]  /*0960*/  PLOP3.LUT P0, PT, PT, PT, PT, 0x8, 0x80 ;  /* 0x000000000080781c */ /* 0x000fda0003f0e170 */
.L_x_9:
[----:B------:R-:W0:Y:S02]  /*0970*/  LDC.64 R14, c[0x0][0x380] ;  /* 0x0000e000ff0e7b82 */ /* 0x000e240000000a00 */
[----:B0-----:R-:W-:-:S05]  /*0980*/  IMAD.WIDE R16, R23, 0x4, R14 ;  /* 0x0000000417107825 */ /* 0x001fca00078e020e */
[----:B------:R-:W2:Y:S04]  /*0990*/  LDG.E R26, desc[UR8][R16.64+0x4] ;  /* 0x00000408101a7981 */ /* 0x000ea8000c1e1900 */
[----:B------:R-:W3:Y:S04]  /*09a0*/  LDG.E R25, desc[UR8][R16.64] ;  /* 0x0000000810197981 */ /* 0x000ee8000c1e1900 */
[----:B------:R-:W4:Y:S01]  /*09b0*/  LDG.E R29, desc[UR8][R16.64+0x8] ;  /* 0x00000808101d7981 */ /* 0x000f22000c1e1900 */
[----:B------:R-:W-:-:S03]  /*09c0*/  VIADD R27, R23, 0x4 ;  /* 0x00000004171b7836 */ /* 0x000fc60000000000 */
[----:B------:R0:W5:Y:S04]  /*09d0*/  LDG.E R28, desc[UR8][R16.64+0xc] ;  /* 0x00000c08101c7981 */ /* 0x000168000c1e1900 */
[----:B--2---:R1:W-:Y:S02]  /*09e0*/  STS [R22+-0x4], R26 ;  /* 0xfffffc1a16007388 */ /* 0x0043e40000000800 */
[----:B-1----:R-:W-:Y:S02]  /*09f0*/  IMAD.WIDE R26, R27, 0x4, R14 ;  /* 0x000000041b1a7825 */ /* 0x002fe400078e020e */
[----:B---3--:R1:W-:Y:S04]  /*0a00*/  STS [R22+-0x8], R25 ;  /* 0xfffff81916007388 */ /* 0x0083e80000000800 */
[----:B------:R-:W2:Y:S04]  /*0a10*/  LDG.E R17, desc[UR8][R26.64] ;  /* 0x000000081a117981 */ /* 0x000ea8000c1e1900 */
[----:B----4-:R3:W-:Y:S04]  /*0a20*/  STS [R22], R29 ;  /* 0x0000001d16007388 */ /* 0x0107e80000000800 */
[----:B-1----:R-:W4:Y:S04]  /*0a30*/  LDG.E R25, desc[UR8][R26.64+0x8] ;  /* 0x000008081a197981 */ /* 0x002f28000c1e1900 */
[----:B---3--:R-:W3:Y:S01]  /*0a40*/  LDG.E R29, desc[UR8][R26.64+0x4] ;  /* 0x000004081a1d7981 */ /* 0x008ee2000c1e1900 */
[----:B0-----:R-:W-:-:S03]  /*0a50*/  VIADD R16, R23, 0x8 ;  /* 0x0000000817107836 */ /* 0x001fc60000000000 */
[----:B------:R0:W5:Y:S04]  /*0a60*/  LDG.E R27, desc[UR8][R26.64+0xc] ;  /* 0x00000c081a1b7981 */ /* 0x000168000c1e1900 */
[----:B--2---:R1:W-:Y:S02]  /*0a70*/  STS [R22+0x8], R17 ;  /* 0x0000081116007388 */ /* 0x0043e40000000800 */
[----:B-1----:R-:W-:Y:S02]  /*0a80*/  IMAD.WIDE R16, R16, 0x4, R14 ;  /* 0x0000000410107825 */ /* 0x002fe400078e020e */
[----:B----4-:R1:W-:Y:S04]  /*0a90*/  STS [R22+0x10], R25 ;  /* 0x0000101916007388 */ /* 0x0103e80000000800 */
[----:B---3--:R2:W-:Y:S04]  /*0aa0*/  STS [R22+0xc], R29 ;  /* 0x00000c1d16007388 */ /* 0x0085e80000000800 */
[----:B-1----:R-:W3:Y:S04]  /*0ab0*/  LDG.E R25, desc[UR8][R16.64] ;  /* 0x0000000810197981 */ /* 0x002ee8000c1e1900 */
[----:B--2---:R-:W2:Y:S01]  /*0ac0*/  LDG.E R29, desc[UR8][R16.64+0x4] ;  /* 0x00000408101d7981 */ /* 0x004ea2000c1e1900 */
[----:B0-----:R-:W-:-:S04]  /*0ad0*/  VIADD R26, R23, 0xc ;  /* 0x0000000c171a7836 */ /* 0x001fc80000000000 */
[----:B------:R-:W-:Y:S01]  /*0ae0*/  IMAD.WIDE R14, R26, 0x4, R14 ;  /* 0x000000041a0e7825 */ /* 0x000fe200078e020e */
[----:B-----5:R0:W-:Y:S04]  /*0af0*/  STS [R22+0x4], R28 ;  /* 0x0000041c16007388 */ /* 0x0201e80000000800 */
[----:B------:R1:W-:Y:S04]  /*0b00*/  STS [R22+0x14], R27 ;  /* 0x0000141b16007388 */ /* 0x0003e80000000800 */
[----:B------:R-:W4:Y:S04]  /*0b10*/  LDG.E R26, desc[UR8][R14.64] ;  /* 0x000000080e1a7981 */ /* 0x000f28000c1e1900 */
[----:B0-----:R-:W5:Y:S04]  /*0b20*/  LDG.E R28, desc[UR8][R16.64+0x8] ;  /* 0x00000808101c7981 */ /* 0x001f68000c1e1900 */
[----:B-1----:R-:W4:Y:S04]  /*0b30*/  LDG.E R27, desc[UR8][R14.64+0x4] ;  /* 0x000004080e1b7981 */ /* 0x002f28000c1e1900 */
[----:B---3--:R0:W-:Y:S04]  /*0b40*/  STS [R22+0x18], R25 ;  /* 0x0000181916007388 */ /* 0x0081e80000000800 */
[----:B--2---:R1:W-:Y:S04]  /*0b50*/  STS [R22+0x1c], R29 ;  /* 0x00001c1d16007388 */ /* 0x0043e80000000800 */
[----:B0-----:R-:W2:Y:S04]  /*0b60*/  LDG.E R25, desc[UR8][R16.64+0xc] ;  /* 0x00000c0810197981 */ /* 0x001ea8000c1e1900 */
[----:B-1----:R-:W3:Y:S04]  /*0b70*/  LDG.E R29, desc[UR8][R14.64+0x8] ;  /* 0x000008080e1d7981 */ /* 0x002ee8000c1e1900 */
[----:B------:R-:W3:Y:S01]  /*0b80*/  LDG.E R17, desc[UR8][R14.64+0xc] ;  /* 0x00000c080e117981 */ /* 0x000ee2000c1e1900 */
[----:B------:R-:W-:-:S05]  /*0b90*/  VIADD R24, R24, 0x10 ;  /* 0x0000001018187836 */ /* 0x000fca0000000000 */
[----:B------:R-:W-:Y:S01]  /*0ba0*/  ISETP.GE.AND P3, PT, R24, -0xc, PT ;  /* 0xfffffff41800780c */ /* 0x000fe20003f66270 */
[----:B-----5:R-:W-:Y:S01]  /*0bb0*/  STS [R22+0x20], R28 ;  /* 0x0000201c16007388 */ /* 0x020fe20000000800 */
[----:B------:R-:W-:-:S03]  /*0bc0*/  VIADD R23, R23, 0x10 ;  /* 0x0000001017177836 */ /* 0x000fc60000000000 */
[----:B----4-:R-:W-:Y:S04]  /*0bd0*/  STS [R22+0x28], R26 ;  /* 0x0000281a16007388 */ /* 0x010fe80000000800 */
[----:B------:R-:W-:Y:S04]  /*0be0*/  STS [R22+0x2c], R27 ;  /* 0x00002c1b16007388 */ /* 0x000fe80000000800 */
[----:B--2---:R-:W-:Y:S04]  /*0bf0*/  STS [R22+0x24], R25 ;  /* 0x0000241916007388 */ /* 0x004fe80000000800 */
[----:B---3--:R-:W-:Y:S04]  /*0c00*/  STS [R22+0x30], R29 ;  /* 0x0000301d16007388 */ /* 0x008fe80000000800 */
[----:B------:R0:W-:Y:S02]  /*0c10*/  STS [R22+0x34], R17 ;  /* 0x0000341116007388 */ /* 0x0001e40000000800 */
[----:B0-----:R-:W-:Y:S01]  /*0c20*/  VIADD R22, R22, 0x40 ;  /* 0x0000004016167836 */ /* 0x001fe20000000000 */
[----:B------:R-:W-:Y:S06]  /*0c30*/  @!P3 BRA `(.L_x_9) ;  /* 0xfffffffc004cb947 */ /* 0x000fec000383ffff */
[----:B------:R-:W-:-:S07]  /*0c40*/  IMAD.MOV.U32 R16, RZ, RZ, R13 ;  /* 0x000000ffff107224 */ /* 0x000fce00078e000d */
.L_x_8:
[----:B------:R-:W-:-:S05]  /*0c50*/  IMAD.MOV R14, RZ, RZ, -R24 ;  /* 0x000000ffff0e7224 */ /* 0x000fca00078e0a18 */
[----:B------:R-:W-:-:S13]  /*0c60*/  ISETP.GT.AND P3, PT, R14, 0x4, PT ;  /* 0x000000040e00780c */ /* 0x000fda0003f64270 */
[----:B------:R-:W-:Y:S05]  /*0c70*/  @!P3 BRA `(.L_x_10) ;  /* 0x000000000064b947 */ /* 0x000fea0003800000 */
[----:B------:R-:W0:Y:S02]  /*0c80*/  LDC.64 R14, c[0x0][0x380] ;  /* 0x0000e000ff0e7b82 */ /* 0x000e240000000a00 */
[----:B0-----:R-:W-:-:S05]  /*0c90*/  IMAD.WIDE R16, R23, 0x4, R14 ;  /* 0x0000000417107825 */ /* 0x001fca00078e020e */
[----:B------:R-:W2:Y:S04]  /*0ca0*/  LDG.E R26, desc[UR8][R16.64] ;  /* 0x00000008101a7981 */ /* 0x000ea8000c1e1900 */
[----:B------:R-:W3:Y:S04]  /*0cb0*/  LDG.E R25, desc[UR8][R16.64+0x4] ;  /* 0x0000040810197981 */ /* 0x000ee8000c1e1900 */
[----:B------:R-:W4:Y:S01]  /*0cc0*/  LDG.E R27, desc[UR8][R16.64+0x8] ;  /* 0x00000808101b7981 */ /* 0x000f22000c1e1900 */
[----:B------:R-:W-:-:S03]  /*0cd0*/  VIADD R28, R23, 0x4 ;  /* 0x00000004171c7836 */ /* 0x000fc60000000000 */
[----:B------:R-:W5:Y:S01]  /*0ce0*/  LDG.E R29, desc[UR8][R16.64+0xc] ;  /* 0x00000c08101d7981 */ /* 0x000f62000c1e1900 */
[----:B------:R-:W-:-:S05]  /*0cf0*/  IMAD.WIDE R14, R28, 0x4, R14 ;  /* 0x000000041c0e7825 */ /* 0x000fca00078e020e */
[----:B------:R-:W5:Y:S04]  /*0d00*/  LDG.E R28, desc[UR8][R14.64] ;  /* 0x000000080e1c7981 */ /* 0x000f68000c1e1900 */
[----:B--2---:R0:W-:Y:S04]  /*0d10*/  STS [R22+-0x8], R26 ;  /* 0xfffff81a16007388 */ /* 0x0041e80000000800 */
[----:B---3--:R1:W-:Y:S04]  /*0d20*/  STS [R22+-0x4], R25 ;  /* 0xfffffc1916007388 */ /* 0x0083e80000000800 */
[----:B----4-:R2:W-:Y:S04]  /*0d30*/  STS [R22], R27 ;  /* 0x0000001b16007388 */ /* 0x0105e80000000800 */
[----:B0-----:R-:W3:Y:S04]  /*0d40*/  LDG.E R26, desc[UR8][R14.64+0xc] ;  /* 0x00000c080e1a7981 */ /* 0x001ee8000c1e1900 */
[----:B-1----:R-:W4:Y:S04]  /*0d50*/  LDG.E R25, desc[UR8][R14.64+0x4] ;  /* 0x000004080e197981 */ /* 0x002f28000c1e1900 */
[----:B--2---:R-:W2:Y:S01]  /*0d60*/  LDG.E R27, desc[UR8][R14.64+0x8] ;  /* 0x000008080e1b7981 */ /* 0x004ea2000c1e1900 */
[----:B------:R-:W-:Y:S01]  /*0d70*/  PLOP3.LUT P0, PT, PT, PT, PT, 0x8, 0x80 ;  /* 0x000000000080781c */ /* 0x000fe20003f0e170 */
[----:B------:R-:W-:-:S02]  /*0d80*/  VIADD R24, R24, 0x8 ;  /* 0x0000000818187836 */ /* 0x000fc40000000000 */
[----:B-----5:R-:W-:Y:S01]  /*0d90*/  STS [R22+0x4], R29 ;  /* 0x0000041d16007388 */ /* 0x020fe20000000800 */
[----:B------:R-:W-:Y:S02]  /*0da0*/  IMAD.MOV.U32 R16, RZ, RZ, R13 ;  /* 0x000000ffff107224 */ /* 0x000fe400078e000d */
[----:B------:R-:W-:Y:S01]  /*0db0*/  VIADD R23, R23, 0x8 ;  /* 0x0000000817177836 */ /* 0x000fe20000000000 */
[----:B------:R-:W-:Y:S04]  /*0dc0*/  STS [R22+0x8], R28 ;  /* 0x0000081c16007388 */ /* 0x000fe80000000800 */
[----:B---3--:R-:W-:Y:S04]  /*0dd0*/  STS [R22+0x14], R26 ;  /* 0x0000141a16007388 */ /* 0x008fe80000000800 */
[----:B----4-:R-:W-:Y:S04]  /*0de0*/  STS [R22+0xc], R25 ;  /* 0x00000c1916007388 */ /* 0x010fe80000000800 */
[----:B--2---:R0:W-:Y:S02]  /*0df0*/  STS [R22+0x10], R27 ;  /* 0x0000101b16007388 */ /* 0x0041e40000000800 */
[----:B0-----:R-:W-:-:S07]  /*0e00*/  VIADD R22, R22, 0x20 ;  /* 0x0000002016167836 */ /* 0x001fce0000000000 */
.L_x_10:
[----:B------:R-:W-:-:S13]  /*0e10*/  ISETP.NE.OR P0, PT, R24, RZ, P0 ;  /* 0x000000ff1800720c */ /* 0x000fda0000705670 */
[----:B------:R-:W-:Y:S05]  /*0e20*/  @!P0 BRA `(.L_x_6) ;  /* 0x0000000000408947 */ /* 0x000fea0003800000 */
.L_x_7:
[----:B------:R-:W0:Y:S02]  /*0e30*/  LDC.64 R14, c[0x0][0x380] ;  /* 0x0000e000ff0e7b82 */ /* 0x000e240000000a00 */
[----:B0-----:R-:W-:-:S05]  /*0e40*/  IMAD.WIDE R14, R23, 0x4, R14 ;  /* 0x00000004170e7825 */ /* 0x001fca00078e020e */
[----:B------:R-:W2:Y:S04]  /*0e50*/  LDG.E R17, desc[UR8][R14.64] ;  /* 0x000000080e117981 */ /* 0x000ea8000c1e1900 */
[----:B------:R-:W3:Y:S04]  /*0e60*/  LDG.E R25, desc[UR8][R14.64+0x4] ;  /* 0x000004080e197981 */ /* 0x000ee8000c1e1900 */
[----:B------:R-:W4:Y:S04]  /*0e70*/  LDG.E R27, desc[UR8][R14.64+0x8] ;  /* 0x000008080e1b7981 */ /* 0x000f28000c1e1900 */
[----:B------:R-:W5:Y:S01]  /*0e80*/  LDG.E R29, desc[UR8][R14.64+0xc] ;  /* 0x00000c080e1d7981 */ /* 0x000f62000c1e1900 */
[----:B------:R-:W-:-:S02]  /*0e90*/  VIADD R24, R24, 0x4 ;  /* 0x0000000418187836 */ /* 0x000fc40000000000 */
[----:B------:R-:W-:-:S03]  /*0ea0*/  VIADD R23, R23, 0x4 ;  /* 0x0000000417177836 */ /* 0x000fc60000000000 */
[----:B------:R-:W-:Y:S01]  /*0eb0*/  ISETP.NE.AND P0, PT, R24, RZ, PT ;  /* 0x000000ff1800720c */ /* 0x000fe20003f05270 */
[----:B--2---:R-:W-:Y:S04]  /*0ec0*/  STS [R22+-0x8], R17 ;  /* 0xfffff81116007388 */ /* 0x004fe80000000800 */
[----:B---3--:R-:W-:Y:S04]  /*0ed0*/  STS [R22+-0x4], R25 ;  /* 0xfffffc1916007388 */ /* 0x008fe80000000800 */
[----:B----4-:R-:W-:Y:S04]  /*0ee0*/  STS [R22], R27 ;  /* 0x0000001b16007388 */ /* 0x010fe80000000800 */
[----:B-----5:R0:W-:Y:S02]  /*0ef0*/  STS [R22+0x4], R29 ;  /* 0x0000041d16007388 */ /* 0x0201e40000000800 */
[----:B0-----:R-:W-:Y:S01]  /*0f00*/  VIADD R22, R22, 0x10 ;  /* 0x0000001016167836 */ /* 0x001fe20000000000 */
[----:B------:R-:W-:Y:S06]  /*0f10*/  @P0 BRA `(.L_x_7) ;  /* 0xfffffffc00c40947 */ /* 0x000fec000383ffff */
[----:B------:R-:W-:-:S07]  /*0f20*/  IMAD.MOV.U32 R16, RZ, RZ, R13 ;  /* 0x000000ffff107224 */ /* 0x000fce00078e000d */
.L_x_6:
[----:B------:R-:W-:-:S13]  /*0f30*/  ISETP.NE.AND P0, PT, R18, RZ, PT ;  /* 0x000000ff1200720c */ /* 0x000fda0003f05270 */
[----:B------:R-:W-:Y:S05]  /*0f40*/  @!P0 BRA `(.L_x_5) ;  /* 0x0000000000448947 */ /* 0x000fea0003800000 */
[----:B------:R-:W0:Y:S01]  /*0f50*/  LDC.64 R14, c[0x0][0x380] ;  /* 0x0000e000ff0e7b82 */ /* 0x000e220000000a00 */
[----:B------:R-:W-:-:S04]  /*0f60*/  IMAD.IADD R21, R21, 0x1, R16 ;  /* 0x0000000115157824 */ /* 0x000fc800078e0210 */
[----:B0-----:R-:W-:-:S05]  /*0f70*/  IMAD.WIDE R14, R21, 0x4, R14 ;  /* 0x00000004150e7825 */ /* 0x001fca00078e020e */
[----:B------:R-:W2:Y:S01]  /*0f80*/  LDG.E R17, desc[UR8][R14.64] ;  /* 0x000000080e117981 */ /* 0x000ea2000c1e1900 */
[----:B------:R-:W0:Y:S01]  /*0f90*/  S2UR UR7, SR_CgaCtaId ;  /* 0x00000000000779c3 */ /* 0x000e220000008800 */
[----:B------:R-:W-:Y:S01]  /*0fa0*/  UMOV UR6, 0x400 ;  /* 0x0000040000067882 */ /* 0x000fe20000000000 */
[----:B------:R-:W-:Y:S01]  /*0fb0*/  IMAD R20, R5, R20, R16 ;  /* 0x0000001405147224 */ /* 0x000fe200078e0210 */
[----:B------:R-:W-:Y:S01]  /*0fc0*/  ISETP.NE.AND P0, PT, R18, 0x1, PT ;  /* 0x000000011200780c */ /* 0x000fe20003f05270 */
[----:B0-----:R-:W-:-:S06]  /*0fd0*/  ULEA UR6, UR7, UR6, 0x18 ;  /* 0x0000000607067291 */ /* 0x001fcc000f8ec0ff */
[----:B------:R-:W-:-:S05]  /*0fe0*/  LEA R20, R20, UR6, 0x2 ;  /* 0x0000000614147c11 */ /* 0x000fca000f8e10ff */
[----:B--2---:R0:W-:Y:S01]  /*0ff0*/  STS [R20], R17 ;  /* 0x0000001114007388 */ /* 0x0041e20000000800 */
[----:B------:R-:W-:Y:S05]  /*1000*/  @!P0 BRA `(.L_x_5) ;  /* 0x0000000000148947 */ /* 0x000fea0003800000 */
[----:B------:R-:W-:Y:S01]  /*1010*/  ISETP.NE.AND P0, PT, R18, 0x2, PT ;  /* 0x000000021200780c */ /* 0x000fe20003f05270 */
[----:B------:R-:W2:-:S12]  /*1020*/  LDG.E R16, desc[UR8][R14.64+0x4] ;  /* 0x000004080e107981 */ /* 0x000e98000c1e1900 */
[----:B0-----:R-:W3:Y:S04]  /*1030*/  @P0 LDG.E R17, desc[UR8][R14.64+0x8] ;  /* 0x000008080e110981 */ /* 0x001ee8000c1e1900 */
[----:B--2---:R2:W-:Y:S04]  /*1040*/  STS [R20+0x4], R16 ;  /* 0x0000041014007388 */ /* 0x0045e80000000800 */
[----:B---3--:R2:W-:Y:S02]  /*1050*/  @P0 STS [R20+0x8], R17 ;  /* 0x0000081114000388 */ /* 0x0085e40000000800 */
.L_x_5:
[----:B------:R-:W-:Y:S05]  /*1060*/  @P1 BRA `(.L_x_11) ;  /* 0xfffffff400dc1947 */ /* 0x000fea000383ffff */
.L_x_4:
[----:B------:R-:W-:Y:S01]  /*1070*/  BAR.SYNC.DEFER_BLOCKING 0x0 ;  /* 0x0000000000007b1d */ /* 0x000fe20000010000 */
[----:B------:R-:W-:-:S05]  /*1080*/  ISETP.GE.AND P0, PT, R7, 0x1, PT ;  /* 0x000000010700780c */ /* 0x000fca0003f06270 */
[----:B------:R3:W-:Y:S08]  /*1090*/  STS [R9], RZ ;  /* 0x000000ff09007388 */ /* 0x0007f00000000800 */
[----:B---3--:R-:W-:Y:S05]  /*10a0*/  @!P0 BRA `(.L_x_12) ;  /* 0x0000000000f88947 */ /* 0x008fea0003800000 */
[----:B--2---:R-:W-:Y:S01]  /*10b0*/  IMAD.MOV.U32 R16, RZ, RZ, RZ ;  /* 0x000000ffff107224 */ /* 0x004fe200078e00ff */
[----:B------:R-:W-:-:S06]  /*10c0*/  UMOV UR5, URZ ;  /* 0x000000ff00057c82 */ /* 0x000fcc0008000000 */
.L_x_22:
[----:B0-----:R-:W0:Y:S01]  /*10d0*/  LDC R14, c[0x0][0x390] ;  /* 0x0000e400ff0e7b82 */ /* 0x001e220000000800 */
[----:B------:R-:W-:Y:S01]  /*10e0*/  VIADD R11, R10, UR5 ;  /* 0x000000050a0b7c36 */ /* 0x000fe20008000000 */
[----:B------:R-:W-:Y:S01]  /*10f0*/  UIADD3 UR5, UPT, UPT, UR5, 0x1, URZ ;  /* 0x0000000105057890 */ /* 0x000fe2000fffe0ff */
[----:B------:R-:W-:Y:S05]  /*1100*/  BSSY.RECONVERGENT B0, `(.L_x_13) ;  /* 0x0000037000007945 */ /* 0x000fea0003800200 */
[----:B------:R-:W-:Y:S02]  /*1110*/  ISETP.NE.AND P1, PT, R7, UR5, PT ;  /* 0x0000000507007c0c */ /* 0x000fe4000bf25270 */
[----:B0-----:R-:W-:-:S04]  /*1120*/  ISETP.GE.AND P0, PT, R14, 0x1, PT ;  /* 0x000000010e00780c */ /* 0x001fc80003f06270 */
[----:B------:R-:W-:-:S13]  /*1130*/  ISETP.GE.OR P0, PT, R11, R14, !P0 ;  /* 0x0000000e0b00720c */ /* 0x000fda0004706670 */
[----:B------:R-:W-:Y:S05]  /*1140*/  @P0 BRA `(.L_x_14) ;  /* 0x0000000000c80947 */ /* 0x000fea0003800000 */
[----:B-1----:R-:W-:Y:S02]  /*1150*/  IMAD R13, R11, R8, RZ ;  /* 0x000000080b0d7224 */ /* 0x002fe400078e02ff */
[----:B------:R-:W-:Y:S02]  /*1160*/  IMAD R17, R5, R11, RZ ;  /* 0x0000000b05117224 */ /* 0x000fe400078e02ff */
[----:B------:R-:W-:Y:S01]  /*1170*/  IMAD.MOV.U32 R18, RZ, RZ, RZ ;  /* 0x000000ffff127224 */ /* 0x000fe200078e00ff */
[----:B------:R-:W-:-:S07]  /*1180*/  SHF.R.S32.HI R21, RZ, 0x1f, R13 ;  /* 0x0000001fff157819 */ /* 0x000fce000001140d */
.L_x_21:
[----:B------:R-:W-:Y:S01]  /*1190*/  ISETP.NE.AND P0, PT, R11, R18, PT ;  /* 0x000000120b00720c */ /* 0x000fe20003f05270 */
[----:B------:R-:W-:-:S12]  /*11a0*/  BSSY.RECONVERGENT B1, `(.L_x_15) ;  /* 0x0000028000017945 */ /* 0x000fd80003800200 */
[----:B------:R-:W-:Y:S05]  /*11b0*/  @!P0 BRA `(.L_x_16) ;  /* 0x0000000000988947 */ /* 0x000fea0003800000 */
[----:B------:R-:W0:Y:S01]  /*11c0*/  LDCU.64 UR6, c[0x0][0x380] ;  /* 0x00007000ff0677ac */ /* 0x000e220008000a00 */
[----:B------:R-:W-:-:S05]  /*11d0*/  LEA.HI R15, P0, R18, R13, RZ, 0x1b ;  /* 0x0000000d120f7211 */ /* 0x000fca000781d8ff */
[----:B------:R-:W-:Y:S01]  /*11e0*/  IMAD.X R20, RZ, RZ, R21, P0 ;  /* 0x000000ffff147224 */ /* 0x000fe200000e0615 */
[----:B0-----:R-:W-:-:S04]  /*11f0*/  LEA R14, P0, R15, UR6, 0x2 ;  /* 0x000000060f0e7c11 */ /* 0x001fc8000f8010ff */
[----:B------:R-:W-:-:S06]  /*1200*/  LEA.HI.X R15, R15, UR7, R20, 0x2, P0 ;  /* 0x000000070f0f7c11 */ /* 0x000fcc00080f1414 */
[----:B------:R-:W2:Y:S01]  /*1210*/  LDG.E R15, desc[UR8][R14.64] ;  /* 0x000000080e0f7981 */ /* 0x000ea2000c1e1900 */
[----:B------:R-:W-:Y:S02]  /*1220*/  ISETP.GE.AND P0, PT, R12, 0x1, PT ;  /* 0x000000010c00780c */ /* 0x000fe40003f06270 */
[----:B--2---:R-:W-:-:S04]  /*1230*/  SHF.R.W.U32.HI R19, RZ, R18, R15 ;  /* 0x00000012ff137219 */ /* 0x004fc80000011e0f */
[----:B------:R-:W-:-:S04]  /*1240*/  LOP3.LUT R19, R19, 0x1, RZ, 0xc0, !PT ;  /* 0x0000000113137812 */ /* 0x000fc800078ec0ff */
[----:B------:R-:W-:-:S13]  /*1250*/  ISETP.NE.U32.OR P0, PT, R19, 0x1, !P0 ;  /* 0x000000011300780c */ /* 0x000fda0004705470 */
[----:B------:R-:W-:Y:S05]  /*1260*/  @P0 BRA `(.L_x_16) ;  /* 0x00000000006c0947 */ /* 0x000fea0003800000 */
[----:B------:R-:W-:Y:S02]  /*1270*/  IMAD R14, R5, R18, RZ ;  /* 0x00000012050e7224 */ /* 0x000fe400078e02ff */
[----:B------:R-:W-:-:S07]  /*1280*/  IMAD.MOV.U32 R15, RZ, RZ, RZ ;  /* 0x000000ffff0f7224 */ /* 0x000fce00078e00ff */
.L_x_20:
[----:B------:R-:W0:Y:S01]  /*1290*/  S2UR UR7, SR_CgaCtaId ;  /* 0x00000000000779c3 */ /* 0x000e220000008800 */
[----:B------:R-:W-:Y:S01]  /*12a0*/  UMOV UR6, 0x400 ;  /* 0x0000040000067882 */ /* 0x000fe20000000000 */
[--C-:B------:R-:W-:Y:S01]  /*12b0*/  IMAD.IADD R19, R17, 0x1, R15.reuse ;  /* 0x0000000111137824 */ /* 0x100fe200078e020f */
[----:B------:R-:W-:Y:S01]  /*12c0*/  BSSY.RECONVERGENT B2, `(.L_x_17) ;  /* 0x0000010000027945 */ /* 0x000fe20003800200 */
[----:B------:R-:W-:Y:S02]  /*12d0*/  IMAD.IADD R20, R14, 0x1, R15 ;  /* 0x000000010e147824 */ /* 0x000fe400078e020f */
[----:B------:R-:W-:Y:S01]  /*12e0*/  IMAD.MOV.U32 R23, RZ, RZ, RZ ;  /* 0x000000ffff177224 */ /* 0x000fe200078e00ff */
[----:B0-----:R-:W-:-:S06]  /*12f0*/  ULEA UR6, UR7, UR6, 0x18 ;  /* 0x0000000607067291 */ /* 0x001fcc000f8ec0ff */
[----:B------:R-:W-:Y:S02]  /*1300*/  LEA R19, R19, UR6, 0x2 ;  /* 0x0000000613137c11 */ /* 0x000fe4000f8e10ff */
[----:B------:R-:W-:-:S04]  /*1310*/  LEA R20, R20, UR6, 0x2 ;  /* 0x0000000614147c11 */ /* 0x000fc8000f8e10ff */
[----:B------:R-:W-:Y:S04]  /*1320*/  LDS R19, [R19] ;  /* 0x0000000013137984 */ /* 0x000fe80000000800 */
[----:B------:R-:W0:Y:S02]  /*1330*/  LDS R20, [R20] ;  /* 0x0000000014147984 */ /* 0x000e240000000800 */
[----:B0-----:R-:W-:-:S13]  /*1340*/  LOP3.LUT P0, R22, R20, RZ, R19, 0xa0, !PT ;  /* 0x000000ff14167212 */ /* 0x001fda000780a013 */
[----:B------:R-:W-:Y:S05]  /*1350*/  @!P0 BRA `(.L_x_18) ;  /* 0x0000000000188947 */ /* 0x000fea0003800000 */
[----:B------:R-:W-:-:S07]  /*1360*/  IMAD.MOV.U32 R23, RZ, RZ, RZ ;  /* 0x000000ffff177224 */ /* 0x000fce00078e00ff */
.L_x_19:
[C---:B------:R-:W-:Y:S02]  /*1370*/  ISETP.GT.U32.AND P0, PT, R22.reuse, 0x1, PT ;  /* 0x000000011600780c */ /* 0x040fe40003f04070 */
[----:B------:R-:W-:Y:S02]  /*1380*/  LOP3.LUT R20, R22, 0x1, RZ, 0xc0, !PT ;  /* 0x0000000116147812 */ /* 0x000fe400078ec0ff */
[----:B------:R-:W-:-:S03]  /*1390*/  SHF.R.U32.HI R22, RZ, 0x1, R22 ;  /* 0x00000001ff167819 */ /* 0x000fc60000011616 */
[----:B------:R-:W-:-:S06]  /*13a0*/  IMAD.IADD R23, R20, 0x1, R23 ;  /* 0x0000000114177824 */ /* 0x000fcc00078e0217 */
[----:B------:R-:W-:Y:S05]  /*13b0*/  @P0 BRA `(.L_x_19) ;  /* 0xfffffffc00ec0947 */ /* 0x000fea000383ffff */
.L_x_18:
[----:B------:R-:W-:Y:S05]  /*13c0*/  BSYNC.RECONVERGENT B2 ;  /* 0x0000000000027941 */ /* 0x000fea0003800200 */
.L_x_17:
[----:B------:R-:W-:Y:S02]  /*13d0*/  IMAD.IADD R16, R23, 0x1, R16 ;  /* 0x0000000117107824 */ /* 0x000fe400078e0210 */
[----:B------:R-:W-:-:S03]  /*13e0*/  VIADD R15, R15, 0x1 ;  /* 0x000000010f0f7836 */ /* 0x000fc60000000000 */
[----:B------:R0:W-:Y:S02]  /*13f0*/  STS [R9], R16 ;  /* 0x0000001009007388 */ /* 0x0001e40000000800 */
[----:B------:R-:W-:-:S13]  /*1400*/  ISETP.GE.AND P0, PT, R15, R12, PT ;  /* 0x0000000c0f00720c */ /* 0x000fda0003f06270 */
[----:B0-----:R-:W-:Y:S05]  /*1410*/  @!P0 BRA `(.L_x_20) ;  /* 0xfffffffc009c8947 */ /* 0x001fea000383ffff */
.L_x_16:
[----:B------:R-:W-:Y:S05]  /*1420*/  BSYNC.RECONVERGENT B1 ;  /* 0x0000000000017941 */ /* 0x000fea0003800200 */
.L_x_15:
[----:B------:R-:W0:Y:S01]  /*1430*/  LDCU UR6, c[0x0][0x390] ;  /* 0x00007200ff0677ac */ /* 0x000e220008000800 */
[----:B------:R-:W-:-:S05]  /*1440*/  VIADD R18, R18, 0x1 ;  /* 0x0000000112127836 */ /* 0x000fca0000000000 */
[----:B0-----:R-:W-:-:S13]  /*1450*/  ISETP.NE.AND P0, PT, R18, UR6, PT ;  /* 0x0000000612007c0c */ /* 0x001fda000bf05270 */
[----:B------:R-:W-:Y:S05]  /*1460*/  @P0 BRA `(.L_x_21) ;  /* 0xfffffffc00480947 */ /* 0x000fea000383ffff */
.L_x_14:
[----:B------:R-:W-:Y:S05]  /*1470*/  BSYNC.RECONVERGENT B0 ;  /* 0x0000000000007941 */ /* 0x000fea0003800200 */
.L_x_13:
[----:B------:R-:W-:Y:S05]  /*1480*/  @P1 BRA `(.L_x_22) ;  /* 0xfffffffc00101947 */ /* 0x000fea000383ffff */
.L_x_12:
[----:B------:R-:W-:Y:S01]  /*1490*/  BAR.SYNC.DEFER_BLOCKING 0x0 ;  /* 0x0000000000007b1d */ /* 0x000fe20000010000 */
[----:B------:R-:W-:-:S05]  /*14a0*/  ISETP.NE.AND P0, PT, R6, RZ, PT ;  /* 0x000000ff0600720c */ /* 0x000fca0003f05270 */
[----:B------:R-:W-:Y:S08]  /*14b0*/  BSSY.RECONVERGENT B0, `(.L_x_3) ;  /* 0x000006b000007945 */ /* 0x000ff00003800200 */
[----:B------:R-:W-:Y:S05]  /*14c0*/  @P0 BRA `(.L_x_23) ;  /* 0x0000000400a40947 */ /* 0x000fea0003800000 */
[----:B------:R-:W-:Y:S01]  /*14d0*/  ISETP.GE.U32.AND P0, PT, R3, 0x10, PT ;  /* 0x000000100300780c */ /* 0x000fe20003f06070 */
[----:B------:R-:W-:Y:S02]  /*14e0*/  IMAD.MOV.U32 R12, RZ, RZ, RZ ;  /* 0x000000ffff0c7224 */ /* 0x000fe400078e00ff */
[----:B------:R-:W-:-:S10]  /*14f0*/  IMAD.MOV.U32 R11, RZ, RZ, RZ ;  /* 0x000000ffff0b7224 */ /* 0x000fd400078e00ff */
[----:B------:R-:W-:Y:S05]  /*1500*/  @!P0 BRA `(.L_x_24) ;  /* 0x0000000000948947 */ /* 0x000fea0003800000 */
[----:B------:R-:W3:Y:S01]  /*1510*/  S2UR UR6, SR_CgaCtaId ;  /* 0x00000000000679c3 */ /* 0x000ee20000008800 */
[----:B------:R-:W-:Y:S01]  /*1520*/  UMOV UR5, 0x400 ;  /* 0x0000040000057882 */ /* 0x000fe20000000000 */
[----:B------:R-:W-:-:S06]  /*1530*/  IMAD.MOV.U32 R11, RZ, RZ, RZ ;  /* 0x000000ffff0b7224 */ /* 0x000fcc00078e00ff */
[----:B------:R-:W4:Y:S01]  /*1540*/  LDC R12, c[0x0][0x390] ;  /* 0x0000e400ff0c7b82 */ /* 0x000f220000000800 */
[----:B---3--:R-:W-:-:S03]  /*1550*/  ULEA UR6, UR6, UR5, 0x18 ;  /* 0x0000000506067291 */ /* 0x008fc6000f8ec0ff */
[----:B------:R-:W-:-:S09]  /*1560*/  UMOV UR5, URZ ;  /* 0x000000ff00057c82 */ /* 0x000fd20008000000 */
.L_x_25:
[----:B----4-:R-:W-:Y:S01]  /*1570*/  IMAD R13, R5, R12, UR5 ;  /* 0x00000005050d7e24 */ /* 0x010fe2000f8e020c */
[----:B------:R-:W-:-:S04]  /*1580*/  UIADD3 UR5, UPT, UPT, UR5, 0x10, URZ ;  /* 0x0000001005057890 */ /* 0x000fc8000fffe0ff */
[----:B------:R-:W-:-:S05]  /*1590*/  LEA R25, R13, UR6, 0x2 ;  /* 0x000000060d197c11 */ /* 0x000fca000f8e10ff */
[----:B------:R-:W-:Y:S04]  /*15a0*/  LDS R24, [R25] ;  /* 0x0000000019187984 */ /* 0x000fe80000000800 */
[----:B------:R-:W3:Y:S04]  /*15b0*/  LDS R23, [R25+0x4] ;  /* 0x0000040019177984 */ /* 0x000ee80000000800 */
[----:B0-----:R-:W-:Y:S04]  /*15c0*/  LDS R14, [R25+0x8] ;  /* 0x00000800190e7984 */ /* 0x001fe80000000800 */
[----:B------:R-:W0:Y:S04]  /*15d0*/  LDS R15, [R25+0xc] ;  /* 0x00000c00190f7984 */ /* 0x000e280000000800 */
[----:B------:R-:W-:Y:S04]  /*15e0*/  LDS R22, [R25+0x10] ;  /* 0x0000100019167984 */ /* 0x000fe80000000800 */
[----:B------:R-:W4:Y:S04]  /*15f0*/  LDS R21, [R25+0x14] ;  /* 0x0000140019157984 */ /* 0x000f280000000800 */
[----:B--2---:R-:W-:Y:S04]  /*1600*/  LDS R20, [R25+0x18] ;  /* 0x0000180019147984 */ /* 0x004fe80000000800 */
[----:B------:R-:W2:Y:S04]  /*1610*/  LDS R19, [R25+0x1c] ;  /* 0x00001c0019137984 */ /* 0x000ea80000000800 */
[----:B------:R-:W-:Y:S04]  /*1620*/  LDS R18, [R25+0x20] ;  /* 0x0000200019127984 */ /* 0x000fe80000000800 */
[----:B------:R-:W5:Y:S04]  /*1630*/  LDS R17, [R25+0x24] ;  /* 0x0000240019117984 */ /* 0x000f680000000800 */
[----:B------:R-:W-:Y:S04]  /*1640*/  LDS R13, [R25+0x28] ;  /* 0x00002800190d7984 */ /* 0x000fe80000000800 */
[----:B------:R-:W1:Y:S01]  /*1650*/  LDS R16, [R25+0x2c] ;  /* 0x00002c0019107984 */ /* 0x000e620000000800 */
[----:B---3--:R-:W-:-:S03]  /*1660*/  IADD3 R27, PT, PT, R23, R24, R11 ;  /* 0x00000018171b7210 */ /* 0x008fc60007ffe00b */
[----:B------:R-:W-:Y:S04]  /*1670*/  LDS R24, [R25+0x30] ;  /* 0x0000300019187984 */ /* 0x000fe80000000800 */
[----:B------:R-:W3:Y:S01]  /*1680*/  LDS R23, [R25+0x34] ;  /* 0x0000340019177984 */ /* 0x000ee20000000800 */
[----:B0-----:R-:W-:Y:S02]  /*1690*/  IADD3 R14, PT, PT, R15, R14, R27 ;  /* 0x0000000e0f0e7210 */ /* 0x001fe40007ffe01b */
[----:B------:R-:W-:Y:S01]  /*16a0*/  LOP3.LUT R15, R3, 0x7f0, RZ, 0xc0, !PT ;  /* 0x000007f0030f7812 */ /* 0x000fe200078ec0ff */
[----:B------:R-:W-:Y:S03]  /*16b0*/  LDS R11, [R25+0x38] ;  /* 0x00003800190b7984 */ /* 0x000fe60000000800 */
[----:B------:R-:W-:Y:S01]  /*16c0*/  ISETP.NE.AND P0, PT, R15, UR5, PT ;  /* 0x000000050f007c0c */ /* 0x000fe2000bf05270 */
[----:B------:R-:W0:Y:S01]  /*16d0*/  LDS R26, [R25+0x3c] ;  /* 0x00003c00191a7984 */ /* 0x000e220000000800 */
[----:B----4-:R-:W-:-:S04]  /*16e0*/  IADD3 R14, PT, PT, R21, R22, R14 ;  /* 0x00000016150e7210 */ /* 0x010fc80007ffe00e */
[----:B--2---:R-:W-:-:S04]  /*16f0*/  IADD3 R14, PT, PT, R19, R20, R14 ;  /* 0x00000014130e7210 */ /* 0x004fc80007ffe00e */
[----:B-----5:R-:W-:-:S04]  /*1700*/  IADD3 R14, PT, PT, R17, R18, R14 ;  /* 0x00000012110e7210 */ /* 0x020fc80007ffe00e */
[----:B-1----:R-:W-:-:S04]  /*1710*/  IADD3 R13, PT, PT, R16, R13, R14 ;  /* 0x0000000d100d7210 */ /* 0x002fc80007ffe00e */
[----:B---3--:R-:W-:-:S04]  /*1720*/  IADD3 R13, PT, PT, R23, R24, R13 ;  /* 0x00000018170d7210 */ /* 0x008fc80007ffe00d */
[----:B0-----:R-:W-:Y:S01]  /*1730*/  IADD3 R11, PT, PT, R26, R11, R13 ;  /* 0x0000000b1a0b7210 */ /* 0x001fe20007ffe00d */
[----:B------:R-:W-:Y:S06]  /*1740*/  @P0 BRA `(.L_x_25) ;  /* 0xfffffffc00880947 */ /* 0x000fec000383ffff */
[----:B------:R-:W-:-:S07]  /*1750*/  IMAD.MOV.U32 R12, RZ, RZ, R15 ;  /* 0x000000ffff0c7224 */ /* 0x000fce00078e000f */
.L_x_24:
[----:B0-----:R-:W-:-:S04]  /*1760*/  LOP3.LUT R14, R3, 0xf, RZ, 0xc0, !PT ;  /* 0x0000000f030e7812 */ /* 0x001fc800078ec0ff */
[----:B------:R-:W-:-:S13]  /*1770*/  ISETP.NE.AND P0, PT, R14, RZ, PT ;  /* 0x000000ff0e00720c */ /* 0x000fda0003f05270 */
[----:B------:R-:W-:Y:S05]  /*1780*/  @!P0 BRA `(.L_x_26) ;  /* 0x0000000000ec8947 */ /* 0x000fea0003800000 */
[----:B------:R-:W-:Y:S01]  /*1790*/  VIADD R14, R14, 0xffffffff ;  /* 0xffffffff0e0e7836 */ /* 0x000fe20000000000 */
[----:B------:R-:W-:-:S04]  /*17a0*/  LOP3.LUT R13, R3, 0x7, RZ, 0xc0, !PT ;  /* 0x00000007030d7812 */ /* 0x000fc800078ec0ff */
[----:B------:R-:W-:Y:S02]  /*17b0*/  ISETP.GE.U32.AND P0, PT, R14, 0x7, PT ;  /* 0x000000070e00780c */ /* 0x000fe40003f06070 */
[----:B------:R-:W-:-:S11]  /*17c0*/  ISETP.NE.AND P1, PT, R13, RZ, PT ;  /* 0x000000ff0d00720c */ /* 0x000fd60003f25270 */
[----:B------:R-:W-:Y:S05]  /*17d0*/  @!P0 BRA `(.L_x_27) ;  /* 0x00000000004c8947 */ /* 0x000fea0003800000 */
[----:B--2---:R-:W0:Y:S01]  /*17e0*/  S2R R16, SR_CgaCtaId ;  /* 0x0000000000107919 */ /* 0x004e220000008800 */
[----:B------:R-:W2:Y:S01]  /*17f0*/  LDCU UR5, c[0x0][0x390] ;  /* 0x00007200ff0577ac */ /* 0x000ea20008000800 */
[----:B------:R-:W-:Y:S01]  /*1800*/  MOV R15, 0x400 ;  /* 0x00000400000f7802 */ /* 0x000fe20000000f00 */
[----:B--2---:R-:W-:Y:S02]  /*1810*/  IMAD R14, R5, UR5, R12 ;  /* 0x00000005050e7c24 */ /* 0x004fe4000f8e020c */
[----:B------:R-:W-:Y:S01]  /*1820*/  VIADD R12, R12, 0x8 ;  /* 0x000000080c0c7836 */ /* 0x000fe20000000000 */
[----:B0-----:R-:W-:-:S05]  /*1830*/  LEA R15, R16, R15, 0x18 ;  /* 0x0000000f100f7211 */ /* 0x001fca00078ec0ff */
[----:B------:R-:W-:-:S05]  /*1840*/  IMAD R14, R14, 0x4, R15 ;  /* 0x000000040e0e7824 */ /* 0x000fca00078e020f */
[----:B------:R-:W-:Y:S04]  /*1850*/  LDS R16, [R14] ;  /* 0x000000000e107984 */ /* 0x000fe80000000800 */
[----:B------:R-:W0:Y:S04]  /*1860*/  LDS R15, [R14+0x4] ;  /* 0x000004000e0f7984 */ /* 0x000e280000000800 */
[----:B------:R-:W-:Y:S04]  /*1870*/  LDS R18, [R14+0x8] ;  /* 0x000008000e127984 */ /* 0x000fe80000000800 */
[----:B------:R-:W2:Y:S04]  /*1880*/  LDS R17, [R14+0xc] ;  /* 0x00000c000e117984 */ /* 0x000ea80000000800 */
[----:B------:R-:W-:Y:S04]  /*1890*/  LDS R20, [R14+0x10] ;  /* 0x000010000e147984 */ /* 0x000fe80000000800 */
[----:B------:R-:W3:Y:S04]  /*18a0*/  LDS R19, [R14+0x14] ;  /* 0x000014000e137984 */ /* 0x000ee80000000800 */
[----:B------:R-:W-:Y:S04]  /*18b0*/  LDS R22, [R14+0x18] ;  /* 0x000018000e167984 */ /* 0x000fe80000000800 */
[----:B------:R-:W4:Y:S01]  /*18c0*/  LDS R21, [R14+0x1c] ;  /* 0x00001c000e157984 */ /* 0x000f220000000800 */
[----:B0-----:R-:W-:-:S04]  /*18d0*/  IADD3 R15, PT, PT, R15, R16, R11 ;  /* 0x000000100f0f7210 */ /* 0x001fc80007ffe00b */
[----:B--2---:R-:W-:-:S04]  /*18e0*/  IADD3 R15, PT, PT, R17, R18, R15 ;  /* 0x00000012110f7210 */ /* 0x004fc80007ffe00f */
[----:B---3--:R-:W-:-:S04]  /*18f0*/  IADD3 R15, PT, PT, R19, R20, R15 ;  /* 0x00000014130f7210 */ /* 0x008fc80007ffe00f */
[----:B----4-:R-:W-:-:S07]  /*1900*/  IADD3 R11, PT, PT, R21, R22, R15 ;  /* 0x00000016150b7210 */ /* 0x010fce0007ffe00f */
.L_x_27:
[----:B------:R-:W-:Y:S05]  /*1910*/  @!P1 BRA `(.L_x_26) ;  /* 0x0000000000889947 */ /* 0x000fea0003800000 */
[----:B------:R-:W-:Y:S01]  /*1920*/  VIADD R13, R13, 0xffffffff ;  /* 0xffffffff0d0d7836 */ /* 0x000fe20000000000 */
[----:B------:R-:W-:-:S04]  /*1930*/  LOP3.LUT R18, R3, 0x3, RZ, 0xc0, !PT ;  /* 0x0000000303127812 */ /* 0x000fc800078ec0ff */
[----:B------:R-:W-:Y:S02]  /*1940*/  ISETP.GE.U32.AND P0, PT, R13, 0x3, PT ;  /* 0x000000030d00780c */ /* 0x000fe40003f06070 */
[----:B------:R-:W-:-:S11]  /*1950*/  ISETP.NE.AND P1, PT, R18, RZ, PT ;  /* 0x000000ff1200720c */ /* 0x000fd60003f25270 */
[----:B------:R-:W-:Y:S05]  /*1960*/  @!P0 BRA `(.L_x_28) ;  /* 0x0000000000348947 */ /* 0x000fea0003800000 */
[----:B------:R-:W0:Y:S01]  /*1970*/  S2R R15, SR_CgaCtaId ;  /* 0x00000000000f7919 */ /* 0x000e220000008800 */
[----:B------:R-:W3:Y:S01]  /*1980*/  LDCU UR5, c[0x0][0x390] ;  /* 0x00007200ff0577ac */ /* 0x000ee20008000800 */
[----:B------:R-:W-:Y:S01]  /*1990*/  MOV R14, 0x400 ;  /* 0x00000400000e7802 */ /* 0x000fe20000000f00 */
[----:B---3--:R-:W-:Y:S02]  /*19a0*/  IMAD R13, R5, UR5, R12 ;  /* 0x00000005050d7c24 */ /* 0x008fe4000f8e020c */
[----:B------:R-:W-:Y:S01]  /*19b0*/  VIADD R12, R12, 0x4 ;  /* 0x000000040c0c7836 */ /* 0x000fe20000000000 */
[----:B0-----:R-:W-:-:S05]  /*19c0*/  LEA R14, R15, R14, 0x18 ;  /* 0x0000000e0f0e7211 */ /* 0x001fca00078ec0ff */
[----:B------:R-:W-:-:S05]  /*19d0*/  IMAD R13, R13, 0x4, R14 ;  /* 0x000000040d0d7824 */ /* 0x000fca00078e020e */
[----:B------:R-:W-:Y:S04]  /*19e0*/  LDS R14, [R13] ;  /* 0x000000000d0e7984 */ /* 0x000fe80000000800 */
[----:B------:R-:W0:Y:S04]  /*19f0*/  LDS R15, [R13+0x4] ;  /* 0x000004000d0f7984 */ /* 0x000e280000000800 */
[----:B--2---:R-:W-:Y:S04]  /*1a00*/  LDS R16, [R13+0x8] ;  /* 0x000008000d107984 */ /* 0x004fe80000000800 */
[----:B------:R-:W2:Y:S01]  /*1a10*/  LDS R17, [R13+0xc] ;  /* 0x00000c000d117984 */ /* 0x000ea20000000800 */
[----:B0-----:R-:W-:-:S04]  /*1a20*/  IADD3 R11, PT, PT, R15, R14, R11 ;  /* 0x0000000e0f0b7210 */ /* 0x001fc80007ffe00b */
[----:B--2---:R-:W-:-:S07]  /*1a30*/  IADD3 R11, PT, PT, R17, R16, R11 ;  /* 0x00000010110b7210 */ /* 0x004fce0007ffe00b */
.L_x_28:
[----:B------:R-:W-:Y:S05]  /*1a40*/  @!P1 BRA `(.L_x_26) ;  /* 0x00000000003c9947 */ /* 0x000fea0003800000 */
[----:B------:R-:W0:Y:S01]  /*1a50*/  S2R R14, SR_CgaCtaId ;  /* 0x00000000000e7919 */ /* 0x000e220000008800 */
[----:B------:R-:W3:Y:S01]  /*1a60*/  LDCU UR5, c[0x0][0x390] ;  /* 0x00007200ff0577ac */ /* 0x000ee20008000800 */
[----:B------:R-:W-:Y:S02]  /*1a70*/  MOV R13, 0x400 ;  /* 0x00000400000d7802 */ /* 0x000fe40000000f00 */
[----:B------:R-:W-:Y:S01]  /*1a80*/  ISETP.NE.AND P0, PT, R18, 0x1, PT ;  /* 0x000000011200780c */ /* 0x000fe20003f05270 */
[----:B---3--:R-:W-:Y:S01]  /*1a90*/  IMAD R12, R5, UR5, R12 ;  /* 0x00000005050c7c24 */ /* 0x008fe2000f8e020c */
[----:B0-----:R-:W-:-:S05]  /*1aa0*/  LEA R13, R14, R13, 0x18 ;  /* 0x0000000d0e0d7211 */ /* 0x001fca00078ec0ff */
[----:B------:R-:W-:-:S05]  /*1ab0*/  IMAD R13, R12, 0x4, R13 ;  /* 0x000000040c0d7824 */ /* 0x000fca00078e020d */
[----:B------:R-:W0:Y:S02]  /*1ac0*/  LDS R12, [R13] ;  /* 0x000000000d0c7984 */ /* 0x000e240000000800 */
[----:B0-----:R-:W-:Y:S01]  /*1ad0*/  IMAD.IADD R11, R11, 0x1, R12 ;  /* 0x000000010b0b7824 */ /* 0x001fe200078e020c */
[----:B------:R-:W-:Y:S06]  /*1ae0*/  @!P0 BRA `(.L_x_26) ;  /* 0x0000000000148947 */ /* 0x000fec0003800000 */
[----:B------:R-:W-:Y:S01]  /*1af0*/  ISETP.NE.AND P0, PT, R18, 0x2, PT ;  /* 0x000000021200780c */ /* 0x000fe20003f05270 */
[----:B------:R-:W0:-:S12]  /*1b00*/  LDS R12, [R13+0x4] ;  /* 0x000004000d0c7984 */ /* 0x000e180000000800 */
[----:B------:R-:W3:Y:S01]  /*1b10*/  @P0 LDS R14, [R13+0x8] ;  /* 0x000008000d0e0984 */ /* 0x000ee20000000800 */
[----:B0-----:R-:W-:-:S04]  /*1b20*/  IMAD.IADD R11, R11, 0x1, R12 ;  /* 0x000000010b0b7824 */ /* 0x001fc800078e020c */
[----:B---3--:R-:W-:-:S07]  /*1b30*/  @P0 IMAD.IADD R11, R11, 0x1, R14 ;  /* 0x000000010b0b0824 */ /* 0x008fce00078e020e */
.L_x_26:
[----:B------:R-:W0:Y:S02]  /*1b40*/  LDC.64 R12, c[0x0][0x388] ;  /* 0x0000e200ff0c7b82 */ /* 0x000e240000000a00 */
[----:B0-----:R3:W-:Y:S02]  /*1b50*/  REDG.E.ADD.STRONG.GPU desc[UR8][R12.64], R11 ;  /* 0x0000000b0c00798e */ /* 0x0017e4000c12e108 */
.L_x_23:
[----:B------:R-:W-:Y:S05]  /*1b60*/  BSYNC.RECONVERGENT B0 ;  /* 0x0000000000007941 */ /* 0x000fea0003800200 */
.L_x_3:
[----:B------:R-:W-:-:S06]  /*1b70*/  UIADD3 UR4, UPT, UPT, UR4, 0x1, URZ ;  /* 0x0000000104047890 */ /* 0x000fcc000fffe0ff */
[----:B------:R-:W-:-:S13]  /*1b80*/  ISETP.NE.AND P0, PT, R2, UR4, PT ;  /* 0x0000000402007c0c */ /* 0x000fda000bf05270 */
[----:B------:R-:W-:Y:S05]  /*1b90*/  @P0 BRA `(.L_x_29) ;  /* 0xffffffe800b80947 */ /* 0x000fea000383ffff */
[----:B------:R-:W-:Y:S05]  /*1ba0*/  EXIT ;  /* 0x000000000000794d */ /* 0x000fea0003800000 */
        .weak           $__internal_0_$__cuda_sm20_div_rn_f64_full
        .type           $__internal_0_$__cuda_sm20_div_rn_f64_full,@function
        .size           $__internal_0_$__cuda_sm20_div_rn_f64_full,(.L_x_36 - $__internal_0_$__cuda_sm20_div_rn_f64_full)
$__internal_0_$__cuda_sm20_div_rn_f64_full:
[C---:B------:R-:W-:Y:S01]  /*1bb0*/  FSETP.GEU.AND P0, PT, |R11|.reuse, 1.469367938527859385e-39, PT ;  /* 0x001000000b00780b */ /* 0x040fe20003f0e200 */
[----:B------:R-:W-:Y:S01]  /*1bc0*/  IMAD.MOV.U32 R18, RZ, RZ, 0x1 ;  /* 0x00000001ff127424 */ /* 0x000fe200078e00ff */
[C---:B------:R-:W-:Y:S01]  /*1bd0*/  LOP3.LUT R12, R11.reuse, 0x800fffff, RZ, 0xc0, !PT ;  /* 0x800fffff0b0c7812 */ /* 0x040fe200078ec0ff */
[----:B------:R-:W-:Y:S01]  /*1be0*/  IMAD.MOV.U32 R24, RZ, RZ, 0x1ca00000 ;  /* 0x1ca00000ff187424 */ /* 0x000fe200078e00ff */
[----:B------:R-:W-:Y:S02]  /*1bf0*/  LOP3.LUT R25, R11, 0x7ff00000, RZ, 0xc0, !PT ;  /* 0x7ff000000b197812 */ /* 0x000fe400078ec0ff */
[----:B------:R-:W-:Y:S01]  /*1c00*/  LOP3.LUT R13, R12, 0x3ff00000, RZ, 0xfc, !PT ;  /* 0x3ff000000c0d7812 */ /* 0x000fe200078efcff */
[----:B------:R-:W-:Y:S01]  /*1c10*/  IMAD.MOV.U32 R12, RZ, RZ, R10 ;  /* 0x000000ffff0c7224 */ /* 0x000fe200078e000a */
[----:B------:R-:W-:-:S04]  /*1c20*/  LOP3.LUT R7, R9, 0x7ff00000, RZ, 0xc0, !PT ;  /* 0x7ff0000009077812 */ /* 0x000fc800078ec0ff */
[----:B------:R-:W-:Y:S01]  /*1c30*/  ISETP.GE.U32.AND P1, PT, R7, R25, PT ;  /* 0x000000190700720c */ /* 0x000fe20003f26070 */
[----:B------:R-:W-:Y:S01]  /*1c40*/  @!P0 DMUL R12, R10, 8.98846567431157953865e+307 ;  /* 0x7fe000000a0c8828 */ /* 0x000fe20000000000 */
[----:B------:R-:W-:-:S05]  /*1c50*/  IMAD.MOV.U32 R26, RZ, RZ, R7 ;  /* 0x000000ffff1a7224 */ /* 0x000fca00078e0007 */
[----:B------:R-:W0:Y:S02]  /*1c60*/  MUFU.RCP64H R19, R13 ;  /* 0x0000000d00137308 */ /* 0x000e240000001800 */
[----:B0-----:R-:W-:-:S08]  /*1c70*/  DFMA R16, R18, -R12, 1 ;  /* 0x3ff000001210742b */ /* 0x001fd0000000080c */
[----:B------:R-:W-:-:S08]  /*1c80*/  DFMA R16, R16, R16, R16 ;  /* 0x000000101010722b */ /* 0x000fd00000000010 */
[----:B------:R-:W-:Y:S01]  /*1c90*/  DFMA R18, R18, R16, R18 ;  /* 0x000000101212722b */ /* 0x000fe20000000012 */
[----:B------:R-:W-:Y:S01]  /*1ca0*/  SEL R17, R24, 0x63400000, !P1 ;  /* 0x6340000018117807 */ /* 0x000fe20004800000 */
[----:B------:R-:W-:Y:S01]  /*1cb0*/  IMAD.MOV.U32 R16, RZ, RZ, R8 ;  /* 0x000000ffff107224 */ /* 0x000fe200078e0008 */
[----:B------:R-:W-:Y:S02]  /*1cc0*/  FSETP.GEU.AND P1, PT, |R9|, 1.469367938527859385e-39, PT ;  /* 0x001000000900780b */ /* 0x000fe40003f2e200 */
[----:B------:R-:W-:-:S03]  /*1cd0*/  LOP3.LUT R17, R17, 0x800fffff, R9, 0xf8, !PT ;  /* 0x800fffff11117812 */ /* 0x000fc600078ef809 */
[----:B------:R-:W-:-:S08]  /*1ce0*/  DFMA R20, R18, -R12, 1 ;  /* 0x3ff000001214742b */ /* 0x000fd0000000080c */
[----:B------:R-:W-:Y:S01]  /*1cf0*/  DFMA R18, R18, R20, R18 ;  /* 0x000000141212722b */ /* 0x000fe20000000012 */
[----:B------:R-:W-:Y:S10]  /*1d00*/  @P1 BRA `(.L_x_30) ;  /* 0x0000000000201947 */ /* 0x000ff40003800000 */
[----:B------:R-:W-:-:S04]  /*1d10*/  LOP3.LUT R20, R11, 0x7ff00000, RZ, 0xc0, !PT ;  /* 0x7ff000000b147812 */ /* 0x000fc800078ec0ff */
[----:B------:R-:W-:Y:S01]  /*1d20*/  ISETP.GE.U32.AND P1, PT, R7, R20, PT ;  /* 0x000000140700720c */ /* 0x000fe20003f26070 */
[----:B------:R-:W-:-:S03]  /*1d30*/  IMAD.MOV.U32 R20, RZ, RZ, RZ ;  /* 0x000000ffff147224 */ /* 0x000fc600078e00ff */
[----:B------:R-:W-:-:S04]  /*1d40*/  SEL R21, R24, 0x63400000, !P1 ;  /* 0x6340000018157807 */ /* 0x000fc80004800000 */
[----:B------:R-:W-:-:S04]  /*1d50*/  LOP3.LUT R21, R21, 0x80000000, R9, 0xf8, !PT ;  /* 0x8000000015157812 */ /* 0x000fc800078ef809 */
[----:B------:R-:W-:-:S06]  /*1d60*/  LOP3.LUT R21, R21, 0x100000, RZ, 0xfc, !PT ;  /* 0x0010000015157812 */ /* 0x000fcc00078efcff */
[----:B------:R-:W-:-:S10]  /*1d70*/  DFMA R16, R16, 2, -R20 ;  /* 0x400000001010782b */ /* 0x000fd40000000814 */
[----:B------:R-:W-:-:S07]  /*1d80*/  LOP3.LUT R26, R17, 0x7ff00000, RZ, 0xc0, !PT ;  /* 0x7ff00000111a7812 */ /* 0x000fce00078ec0ff */
.L_x_30:
[----:B------:R-:W-:Y:S01]  /*1d90*/  VIADD R27, R26, 0xffffffff ;  /* 0xffffffff1a1b7836 */ /* 0x000fe20000000000 */
[----:B------:R-:W-:Y:S01]  /*1da0*/  @!P0 LOP3.LUT R25, R13, 0x7ff00000, RZ, 0xc0, !PT ;  /* 0x7ff000000d198812 */ /* 0x000fe200078ec0ff */
[----:B------:R-:W-:-:S03]  /*1db0*/  DMUL R20, R18, R16 ;  /* 0x0000001012147228 */ /* 0x000fc60000000000 */
[----:B------:R-:W-:Y:S01]  /*1dc0*/  ISETP.GT.U32.AND P0, PT, R27, 0x7feffffe, PT ;  /* 0x7feffffe1b00780c */ /* 0x000fe20003f04070 */
[----:B------:R-:W-:-:S04]  /*1dd0*/  VIADD R27, R25, 0xffffffff ;  /* 0xffffffff191b7836 */ /* 0x000fc80000000000 */
[----:B------:R-:W-:Y:S01]  /*1de0*/  DFMA R22, R20, -R12, R16 ;  /* 0x8000000c1416722b */ /* 0x000fe20000000010 */
[----:B------:R-:W-:-:S07]  /*1df0*/  ISETP.GT.U32.OR P0, PT, R27, 0x7feffffe, P0 ;  /* 0x7feffffe1b00780c */ /* 0x000fce0000704470 */
[----:B------:R-:W-:-:S06]  /*1e00*/  DFMA R22, R18, R22, R20 ;  /* 0x000000161216722b */ /* 0x000fcc0000000014 */
[----:B------:R-:W-:Y:S05]  /*1e10*/  @P0 BRA `(.L_x_31) ;  /* 0x00000000006c0947 */ /* 0x000fea0003800000 */
[----:B------:R-:W-:-:S04]  /*1e20*/  LOP3.LUT R18, R11, 0x7ff00000, RZ, 0xc0, !PT ;  /* 0x7ff000000b127812 */ /* 0x000fc800078ec0ff */
[CC--:B------:R-:W-:Y:S02]  /*1e30*/  VIADDMNMX R8, R7.reuse, -R18.reuse, 0xb9600000, !PT ;  /* 0xb960000007087446 */ /* 0x0c0fe40007800912 */
[----:B------:R-:W-:Y:S02]  /*1e40*/  ISETP.GE.U32.AND P0, PT, R7, R18, PT ;  /* 0x000000120700720c */ /* 0x000fe40003f06070 */
[----:B------:R-:W-:Y:S01]  /*1e50*/  VIMNMX R7, PT, PT, R8, 0x46a00000, PT ;  /* 0x46a0000008077848 */ /* 0x000fe20003fe0100 */
[----:B------:R-:W-:Y:S01]  /*1e60*/  IMAD.MOV.U32 R8, RZ, RZ, RZ ;  /* 0x000000ffff087224 */ /* 0x000fe200078e00ff */
[----:B------:R-:W-:-:S05]  /*1e70*/  SEL R24, R24, 0x63400000, !P0 ;  /* 0x6340000018187807 */ /* 0x000fca0004000000 */
[----:B------:R-:W-:-:S04]  /*1e80*/  IMAD.IADD R7, R7, 0x1, -R24 ;  /* 0x0000000107077824 */ /* 0x000fc800078e0a18 */
[----:B------:R-:W-:-:S06]  /*1e90*/  VIADD R9, R7, 0x7fe00000 ;  /* 0x7fe0000007097836 */ /* 0x000fcc0000000000 */
[----:B------:R-:W-:-:S10]  /*1ea0*/  DMUL R18, R22, R8 ;  /* 0x0000000816127228 */ /* 0x000fd40000000000 */
[----:B------:R-:W-:-:S13]  /*1eb0*/  FSETP.GTU.AND P0, PT, |R19|, 1.469367938527859385e-39, PT ;  /* 0x001000001300780b */ /* 0x000fda0003f0c200 */
[----:B------:R-:W-:Y:S05]  /*1ec0*/  @P0 BRA `(.L_x_32) ;  /* 0x0000000000940947 */ /* 0x000fea0003800000 */
[----:B------:R-:W-:Y:S01]  /*1ed0*/  DFMA R12, R22, -R12, R16 ;  /* 0x8000000c160c722b */ /* 0x000fe20000000010 */
[----:B------:R-:W-:-:S09]  /*1ee0*/  IMAD.MOV.U32 R10, RZ, RZ, RZ ;  /* 0x000000ffff0a7224 */ /* 0x000fd200078e00ff */
[C---:B------:R-:W-:Y:S02]  /*1ef0*/  FSETP.NEU.AND P0, PT, R13.reuse, RZ, PT ;  /* 0x000000ff0d00720b */ /* 0x040fe40003f0d000 */
[----:B------:R-:W-:-:S04]  /*1f00*/  LOP3.LUT R17, R13, 0x80000000, R11, 0x48, !PT ;  /* 0x800000000d117812 */ /* 0x000fc800078e480b */
[----:B------:R-:W-:-:S07]  /*1f10*/  LOP3.LUT R11, R17, R9, RZ, 0xfc, !PT ;  /* 0x00000009110b7212 */ /* 0x000fce00078efcff */
[----:B------:R-:W-:Y:S05]  /*1f20*/  @!P0 BRA `(.L_x_32) ;  /* 0x00000000007c8947 */ /* 0x000fea0003800000 */
[----:B------:R-:W-:Y:S01]  /*1f30*/  IMAD.MOV R9, RZ, RZ, -R7 ;  /* 0x000000ffff097224 */ /* 0x000fe200078e0a07 */
[----:B------:R-:W-:Y:S01]  /*1f40*/  DMUL.RP R10, R22, R10 ;  /* 0x0000000a160a7228 */ /* 0x000fe20000008000 */
[----:B------:R-:W-:Y:S01]  /*1f50*/  IMAD.MOV.U32 R8, RZ, RZ, RZ ;  /* 0x000000ffff087224 */ /* 0x000fe200078e00ff */
[----:B------:R-:W-:-:S05]  /*1f60*/  IADD3 R7, PT, PT, -R7, -0x43300000, RZ ;  /* 0xbcd0000007077810 */ /* 0x000fca0007ffe1ff */
[----:B------:R-:W-:-:S03]  /*1f70*/  DFMA R8, R18, -R8, R22 ;  /* 0x800000081208722b */ /* 0x000fc60000000016 */
[----:B------:R-:W-:-:S07]  /*1f80*/  LOP3.LUT R17, R11, R17, RZ, 0x3c, !PT ;  /* 0x000000110b117212 */ /* 0x000fce00078e3cff */
[----:B------:R-:W-:-:S04]  /*1f90*/  FSETP.NEU.AND P0, PT, |R9|, R7, PT ;  /* 0x000000070900720b */ /* 0x000fc80003f0d200 */
[----:B------:R-:W-:Y:S02]  /*1fa0*/  FSEL R18, R10, R18, !P0 ;  /* 0x000000120a127208 */ /* 0x000fe40004000000 */
[----:B------:R-:W-:Y:S01]  /*1fb0*/  FSEL R19, R17, R19, !P0 ;  /* 0x0000001311137208 */ /* 0x000fe20004000000 */
[----:B------:R-:W-:Y:S06]  /*1fc0*/  BRA `(.L_x_32) ;  /* 0x0000000000547947 */ /* 0x000fec0003800000 */
.L_x_31:
[----:B------:R-:W-:-:S14]  /*1fd0*/  DSETP.NAN.AND P0, PT, R8, R8, PT ;  /* 0x000000080800722a */ /* 0x000fdc0003f08000 */
[----:B------:R-:W-:Y:S05]  /*1fe0*/  @P0 BRA `(.L_x_33) ;  /* 0x0000000000440947 */ /* 0x000fea0003800000 */
[----:B------:R-:W-:-:S14]  /*1ff0*/  DSETP.NAN.AND P0, PT, R10, R10, PT ;  /* 0x0000000a0a00722a */ /* 0x000fdc0003f08000 */
[----:B------:R-:W-:Y:S05]  /*2000*/  @P0 BRA `(.L_x_34) ;  /* 0x0000000000300947 */ /* 0x000fea0003800000 */
[----:B------:R-:W-:Y:S01]  /*2010*/  ISETP.NE.AND P0, PT, R26, R25, PT ;  /* 0x000000191a00720c */ /* 0x000fe20003f05270 */
[----:B------:R-:W-:Y:S02]  /*2020*/  IMAD.MOV.U32 R18, RZ, RZ, 0x0 ;  /* 0x00000000ff127424 */ /* 0x000fe400078e00ff */
[----:B------:R-:W-:-:S10]  /*2030*/  IMAD.MOV.U32 R19, RZ, RZ, -0x80000 ;  /* 0xfff80000ff137424 */ /* 0x000fd400078e00ff */
[----:B------:R-:W-:Y:S05]  /*2040*/  @!P0 BRA `(.L_x_32) ;  /* 0x0000000000348947 */ /* 0x000fea0003800000 */
[----:B------:R-:W-:Y:S02]  /*2050*/  ISETP.NE.AND P0, PT, R26, 0x7ff00000, PT ;  /* 0x7ff000001a00780c */ /* 0x000fe40003f05270 */
[----:B------:R-:W-:Y:S02]  /*2060*/  LOP3.LUT R19, R9, 0x80000000, R11, 0x48, !PT ;  /* 0x8000000009137812 */ /* 0x000fe400078e480b */
[----:B------:R-:W-:-:S13]  /*2070*/  ISETP.EQ.OR P0, PT, R25, RZ, !P0 ;  /* 0x000000ff1900720c */ /* 0x000fda0004702670 */
[----:B------:R-:W-:Y:S01]  /*2080*/  @P0 LOP3.LUT R7, R19, 0x7ff00000, RZ, 0xfc, !PT ;  /* 0x7ff0000013070812 */ /* 0x000fe200078efcff */
[----:B------:R-:W-:Y:S02]  /*2090*/  @!P0 IMAD.MOV.U32 R18, RZ, RZ, RZ ;  /* 0x000000ffff128224 */ /* 0x000fe400078e00ff */
[----:B------:R-:W-:Y:S02]  /*20a0*/  @P0 IMAD.MOV.U32 R18, RZ, RZ, RZ ;  /* 0x000000ffff120224 */ /* 0x000fe400078e00ff */
[----:B------:R-:W-:Y:S01]  /*20b0*/  @P0 IMAD.MOV.U32 R19, RZ, RZ, R7 ;  /* 0x000000ffff130224 */ /* 0x000fe200078e0007 */
[----:B------:R-:W-:Y:S06]  /*20c0*/  BRA `(.L_x_32) ;  /* 0x0000000000147947 */ /* 0x000fec0003800000 */
.L_x_34:
[----:B------:R-:W-:Y:S01]  /*20d0*/  LOP3.LUT R19, R11, 0x80000, RZ, 0xfc, !PT ;  /* 0x000800000b137812 */ /* 0x000fe200078efcff */
[----:B------:R-:W-:Y:S01]  /*20e0*/  IMAD.MOV.U32 R18, RZ, RZ, R10 ;  /* 0x000000ffff127224 */ /* 0x000fe200078e000a */
[----:B------:R-:W-:Y:S06]  /*20f0*/  BRA `(.L_x_32) ;  /* 0x0000000000087947 */ /* 0x000fec0003800000 */
.L_x_33:
[----:B------:R-:W-:Y:S01]  /*2100*/  LOP3.LUT R19, R9, 0x80000, RZ, 0xfc, !PT ;  /* 0x0008000009137812 */ /* 0x000fe200078efcff */
[----:B------:R-:W-:-:S07]  /*2110*/  IMAD.MOV.U32 R18, RZ, RZ, R8 ;  /* 0x000000ffff127224 */ /* 0x000fce00078e0008 */
.L_x_32:
[----:B------:R-:W-:Y:S02]  /*2120*/  IMAD.MOV.U32 R7, RZ, RZ, 0x0 ;  /* 0x00000000ff077424 */ /* 0x000fe400078e00ff */
[----:B------:R-:W-:Y:S02]  /*2130*/  IMAD.MOV.U32 R8, RZ, RZ, R18 ;  /* 0x000000ffff087224 */ /* 0x000fe400078e0012 */
[----:B------:R-:W-:Y:S01]  /*2140*/  IMAD.MOV.U32 R9, RZ, RZ, R19 ;  /* 0x000000ffff097224 */ /* 0x000fe200078e0013 */
[----:B------:R-:W-:Y:S06]  /*2150*/  RET.REL.NODEC R6 `(_Z11countTriNumPjPiii) ;  /* 0xffffffdc06a87950 */ /* 0x000fec0003c3ffff */
.L_x_35:
[----:B------:R-:W-:-:S00]  /*2160*/  BRA `(.L_x_35) ;  /* 0xfffffffc00fc7947 */ /* 0x000fc0000383ffff */
[----:B------:R-:W-:-:S00]  /*2170*/  NOP ;  /* 0x0000000000007918 */ /* 0x000fc00000000000 */
        /* <DEDUP_REMOVED lines=8> */
.L_x_36:


//--------------------- .nv.shared._Z11countTriNumPjPiii --------------------------
	.section	.nv.shared._Z11countTriNumPjPiii,"aw",@nobits
	.sectionflags	@""
	.align	16
	.zero		1024


//--------------------- .nv.shared.reserved.0     --------------------------
	.section	.nv.shared.reserved.0,"aw",@nobits
	.weak		__nv_reservedSMEM_offset_0_alias
	.size		__nv_reservedSMEM_offset_0_alias, 0, 64
	.other		__nv_reservedSMEM_offset_0_alias,@"STO_CUDA_RESERVED_SHARED STV_DEFAULT"
__nv_reservedSMEM_offset_0_alias:
	.zero		0
	.zero		64


//--------------------- .nv.constant0._Z11countTriNumPjPiii --------------------------
	.section	.nv.constant0._Z11countTriNumPjPiii,"a",@progbits
	.sectionflags	@""
	.align	4
.nv.constant0._Z11countTriNumPjPiii:
	.zero		920


//--------------------- SYMBOLS --------------------------

	.type		.nv.reservedSmem.offset0,@object
	.size		.nv.reservedSmem.offset0,0x4
	.type		.nv.reservedSmem.cap,@object
	.size		.nv.reservedSmem.cap,0x4
